//
// Generated by NVIDIA NVVM Compiler
//
// Compiler Build ID: CL-36424714
// Cuda compilation tools, release 13.0, V13.0.88
// Based on NVVM 20.0.0
//

.version 9.0
.target sm_100
.address_size 64

	// .globl	_Z7upwdkeriiiPdS_S_S_S_S_S_S_S_S_d

.visible .entry _Z7upwdkeriiiPdS_S_S_S_S_S_S_S_S_d(
	.param .u32 _Z7upwdkeriiiPdS_S_S_S_S_S_S_S_S_d_param_0,
	.param .u32 _Z7upwdkeriiiPdS_S_S_S_S_S_S_S_S_d_param_1,
	.param .u32 _Z7upwdkeriiiPdS_S_S_S_S_S_S_S_S_d_param_2,
	.param .u64 .ptr .align 1 _Z7upwdkeriiiPdS_S_S_S_S_S_S_S_S_d_param_3,
	.param .u64 .ptr .align 1 _Z7upwdkeriiiPdS_S_S_S_S_S_S_S_S_d_param_4,
	.param .u64 .ptr .align 1 _Z7upwdkeriiiPdS_S_S_S_S_S_S_S_S_d_param_5,
	.param .u64 .ptr .align 1 _Z7upwdkeriiiPdS_S_S_S_S_S_S_S_S_d_param_6,
	.param .u64 .ptr .align 1 _Z7upwdkeriiiPdS_S_S_S_S_S_S_S_S_d_param_7,
	.param .u64 .ptr .align 1 _Z7upwdkeriiiPdS_S_S_S_S_S_S_S_S_d_param_8,
	.param .u64 .ptr .align 1 _Z7upwdkeriiiPdS_S_S_S_S_S_S_S_S_d_param_9,
	.param .u64 .ptr .align 1 _Z7upwdkeriiiPdS_S_S_S_S_S_S_S_S_d_param_10,
	.param .u64 .ptr .align 1 _Z7upwdkeriiiPdS_S_S_S_S_S_S_S_S_d_param_11,
	.param .u64 .ptr .align 1 _Z7upwdkeriiiPdS_S_S_S_S_S_S_S_S_d_param_12,
	.param .f64 _Z7upwdkeriiiPdS_S_S_S_S_S_S_S_S_d_param_13
)
{
	.reg .b32 	%r<32>;
	.reg .b64 	%rd<66>;
	.reg .b64 	%fd<137>;

	ld.param.u32 	%r1, [_Z7upwdkeriiiPdS_S_S_S_S_S_S_S_S_d_param_1];
	ld.param.u32 	%r2, [_Z7upwdkeriiiPdS_S_S_S_S_S_S_S_S_d_param_2];
	ld.param.u64 	%rd1, [_Z7upwdkeriiiPdS_S_S_S_S_S_S_S_S_d_param_3];
	ld.param.u64 	%rd2, [_Z7upwdkeriiiPdS_S_S_S_S_S_S_S_S_d_param_4];
	ld.param.u64 	%rd3, [_Z7upwdkeriiiPdS_S_S_S_S_S_S_S_S_d_param_5];
	ld.param.u64 	%rd4, [_Z7upwdkeriiiPdS_S_S_S_S_S_S_S_S_d_param_6];
	ld.param.u64 	%rd5, [_Z7upwdkeriiiPdS_S_S_S_S_S_S_S_S_d_param_7];
	ld.param.u64 	%rd6, [_Z7upwdkeriiiPdS_S_S_S_S_S_S_S_S_d_param_8];
	ld.param.u64 	%rd7, [_Z7upwdkeriiiPdS_S_S_S_S_S_S_S_S_d_param_9];
	ld.param.u64 	%rd8, [_Z7upwdkeriiiPdS_S_S_S_S_S_S_S_S_d_param_10];
	ld.param.u64 	%rd9, [_Z7upwdkeriiiPdS_S_S_S_S_S_S_S_S_d_param_11];
	ld.param.u64 	%rd10, [_Z7upwdkeriiiPdS_S_S_S_S_S_S_S_S_d_param_12];
	ld.param.f64 	%fd1, [_Z7upwdkeriiiPdS_S_S_S_S_S_S_S_S_d_param_13];
	cvta.to.global.u64 	%rd11, %rd10;
	cvta.to.global.u64 	%rd12, %rd9;
	cvta.to.global.u64 	%rd13, %rd6;
	cvta.to.global.u64 	%rd14, %rd5;
	cvta.to.global.u64 	%rd15, %rd8;
	cvta.to.global.u64 	%rd16, %rd4;
	cvta.to.global.u64 	%rd17, %rd3;
	cvta.to.global.u64 	%rd18, %rd2;
	cvta.to.global.u64 	%rd19, %rd1;
	cvta.to.global.u64 	%rd20, %rd7;
	mov.u32 	%r3, %ctaid.x;
	mov.u32 	%r4, %tid.y;
	mul.lo.s32 	%r5, %r2, %r4;
	add.s32 	%r6, %r3, %r5;
	mov.u32 	%r7, %tid.x;
	ld.global.f64 	%fd2, [%rd20];
	mul.lo.s32 	%r8, %r1, %r7;
	mul.lo.s32 	%r9, %r8, %r2;
	add.s32 	%r10, %r5, %r2;
	add.s32 	%r11, %r9, %r10;
	cvt.s64.s32 	%rd21, %r11;
	cvt.u64.u32 	%rd22, %r3;
	add.s64 	%rd23, %rd21, %rd22;
	shl.b64 	%rd24, %rd23, 3;
	add.s64 	%rd25, %rd19, %rd24;
	ld.global.f64 	%fd3, [%rd25+8];
	ld.global.f64 	%fd4, [%rd20+16];
	shl.b32 	%r12, %r1, 1;
	add.s32 	%r13, %r8, %r12;
	mul.lo.s32 	%r14, %r13, %r2;
	add.s32 	%r15, %r14, %r10;
	cvt.s64.s32 	%rd26, %r15;
	add.s64 	%rd27, %rd26, %rd22;
	shl.b64 	%rd28, %rd27, 3;
	add.s64 	%rd29, %rd19, %rd28;
	ld.global.f64 	%fd5, [%rd29+8];
	mul.f64 	%fd6, %fd4, %fd5;
	fma.rn.f64 	%fd7, %fd2, %fd3, %fd6;
	sub.s32 	%r16, %r13, %r1;
	mul.lo.s32 	%r17, %r16, %r2;
	add.s32 	%r18, %r17, %r10;
	cvt.s64.s32 	%rd30, %r18;
	add.s64 	%rd31, %rd30, %rd22;
	shl.b64 	%rd32, %rd31, 3;
	add.s64 	%rd33, %rd18, %rd32;
	st.global.f64 	[%rd33+8], %fd7;
	ld.global.f64 	%fd8, [%rd20];
	add.s32 	%r19, %r17, %r5;
	cvt.s64.s32 	%rd34, %r19;
	add.s64 	%rd35, %rd34, %rd22;
	shl.b64 	%rd36, %rd35, 3;
	add.s64 	%rd37, %rd19, %rd36;
	ld.global.f64 	%fd9, [%rd37+8];
	ld.global.f64 	%fd10, [%rd20+16];
	shl.b32 	%r20, %r2, 1;
	add.s32 	%r21, %r18, %r2;
	cvt.s64.s32 	%rd38, %r21;
	add.s64 	%rd39, %rd38, %rd22;
	shl.b64 	%rd40, %rd39, 3;
	add.s64 	%rd41, %rd19, %rd40;
	ld.global.f64 	%fd11, [%rd41+8];
	mul.f64 	%fd12, %fd10, %fd11;
	fma.rn.f64 	%fd13, %fd8, %fd9, %fd12;
	add.s64 	%rd42, %rd17, %rd32;
	st.global.f64 	[%rd42+8], %fd13;
	ld.global.f64 	%fd14, [%rd20];
	add.s32 	%r22, %r18, %r3;
	mul.wide.s32 	%rd43, %r22, 8;
	add.s64 	%rd44, %rd19, %rd43;
	ld.global.f64 	%fd15, [%rd44];
	ld.global.f64 	%fd16, [%rd20+16];
	add.s64 	%rd45, %rd32, %rd19;
	ld.global.f64 	%fd17, [%rd45+16];
	mul.f64 	%fd18, %fd16, %fd17;
	fma.rn.f64 	%fd19, %fd14, %fd15, %fd18;
	add.s64 	%rd46, %rd16, %rd32;
	st.global.f64 	[%rd46+8], %fd19;
	ld.global.f64 	%fd20, [%rd15];
	ld.global.f64 	%fd21, [%rd44];
	ld.global.f64 	%fd22, [%rd15+8];
	ld.global.f64 	%fd23, [%rd45+8];
	mul.f64 	%fd24, %fd22, %fd23;
	fma.rn.f64 	%fd25, %fd20, %fd21, %fd24;
	ld.global.f64 	%fd26, [%rd15+16];
	ld.global.f64 	%fd27, [%rd45+16];
	fma.rn.f64 	%fd28, %fd26, %fd27, %fd25;
	add.s64 	%rd47, %rd14, %rd32;
	st.global.f64 	[%rd47+8], %fd28;
	bar.sync 	0;
	ld.global.f64 	%fd29, [%rd33+8];
	fma.rn.f64 	%fd30, %fd29, %fd29, 0d3FF0000000000000;
	ld.global.f64 	%fd31, [%rd42+8];
	fma.rn.f64 	%fd32, %fd31, %fd31, %fd30;
	ld.global.f64 	%fd33, [%rd47+8];
	mul.f64 	%fd34, %fd33, %fd32;
	add.s64 	%rd48, %rd13, %rd32;
	st.global.f64 	[%rd48+8], %fd34;
	bar.sync 	0;
	ld.global.f64 	%fd35, [%rd15];
	ld.global.f64 	%fd36, [%rd37+8];
	ld.global.f64 	%fd37, [%rd15+8];
	ld.global.f64 	%fd38, [%rd45+8];
	mul.f64 	%fd39, %fd37, %fd38;
	fma.rn.f64 	%fd40, %fd35, %fd36, %fd39;
	ld.global.f64 	%fd41, [%rd15+16];
	ld.global.f64 	%fd42, [%rd41+8];
	fma.rn.f64 	%fd43, %fd41, %fd42, %fd40;
	st.global.f64 	[%rd47+8], %fd43;
	bar.sync 	0;
	ld.global.f64 	%fd44, [%rd48+8];
	ld.global.f64 	%fd45, [%rd47+8];
	ld.global.f64 	%fd46, [%rd33+8];
	fma.rn.f64 	%fd47, %fd46, %fd46, 0d3FF0000000000000;
	ld.global.f64 	%fd48, [%rd46+8];
	fma.rn.f64 	%fd49, %fd48, %fd48, %fd47;
	fma.rn.f64 	%fd50, %fd45, %fd49, %fd44;
	st.global.f64 	[%rd48+8], %fd50;
	bar.sync 	0;
	ld.global.f64 	%fd51, [%rd15];
	ld.global.f64 	%fd52, [%rd25+8];
	ld.global.f64 	%fd53, [%rd15+8];
	ld.global.f64 	%fd54, [%rd45+8];
	mul.f64 	%fd55, %fd53, %fd54;
	fma.rn.f64 	%fd56, %fd51, %fd52, %fd55;
	ld.global.f64 	%fd57, [%rd15+16];
	ld.global.f64 	%fd58, [%rd29+8];
	fma.rn.f64 	%fd59, %fd57, %fd58, %fd56;
	st.global.f64 	[%rd47+8], %fd59;
	bar.sync 	0;
	ld.global.f64 	%fd60, [%rd48+8];
	ld.global.f64 	%fd61, [%rd47+8];
	ld.global.f64 	%fd62, [%rd42+8];
	fma.rn.f64 	%fd63, %fd62, %fd62, 0d3FF0000000000000;
	ld.global.f64 	%fd64, [%rd46+8];
	fma.rn.f64 	%fd65, %fd64, %fd64, %fd63;
	fma.rn.f64 	%fd66, %fd61, %fd65, %fd60;
	st.global.f64 	[%rd48+8], %fd66;
	bar.sync 	0;
	ld.global.f64 	%fd67, [%rd12];
	add.s32 	%r23, %r11, %r3;
	mul.wide.s32 	%rd49, %r23, 8;
	add.s64 	%rd50, %rd19, %rd49;
	ld.global.f64 	%fd68, [%rd50];
	ld.global.f64 	%fd69, [%rd12+16];
	ld.global.f64 	%fd70, [%rd25+16];
	mul.f64 	%fd71, %fd69, %fd70;
	fma.rn.f64 	%fd72, %fd67, %fd68, %fd71;
	ld.global.f64 	%fd73, [%rd12+48];
	add.s32 	%r24, %r15, %r3;
	mul.wide.s32 	%rd51, %r24, 8;
	add.s64 	%rd52, %rd19, %rd51;
	ld.global.f64 	%fd74, [%rd52];
	fma.rn.f64 	%fd75, %fd73, %fd74, %fd72;
	ld.global.f64 	%fd76, [%rd12+64];
	ld.global.f64 	%fd77, [%rd29+16];
	fma.rn.f64 	%fd78, %fd76, %fd77, %fd75;
	st.global.f64 	[%rd47+8], %fd78;
	bar.sync 	0;
	ld.global.f64 	%fd79, [%rd45+8];
	ld.global.f64 	%fd80, [%rd47+8];
	add.f64 	%fd81, %fd80, %fd80;
	ld.global.f64 	%fd82, [%rd33+8];
	mul.f64 	%fd83, %fd81, %fd82;
	ld.global.f64 	%fd84, [%rd46+8];
	mul.f64 	%fd85, %fd83, %fd84;
	sub.f64 	%fd86, %fd79, %fd85;
	st.global.f64 	[%rd45+8], %fd86;
	bar.sync 	0;
	ld.global.f64 	%fd87, [%rd12];
	add.s32 	%r25, %r6, 1;
	add.s32 	%r26, %r25, %r9;
	mul.wide.s32 	%rd53, %r26, 8;
	add.s64 	%rd54, %rd19, %rd53;
	ld.global.f64 	%fd88, [%rd54];
	ld.global.f64 	%fd89, [%rd12+16];
	add.s32 	%r27, %r25, %r20;
	add.s32 	%r28, %r27, %r9;
	mul.wide.s32 	%rd55, %r28, 8;
	add.s64 	%rd56, %rd19, %rd55;
	ld.global.f64 	%fd90, [%rd56];
	mul.f64 	%fd91, %fd89, %fd90;
	fma.rn.f64 	%fd92, %fd87, %fd88, %fd91;
	ld.global.f64 	%fd93, [%rd12+48];
	add.s32 	%r29, %r25, %r14;
	mul.wide.s32 	%rd57, %r29, 8;
	add.s64 	%rd58, %rd19, %rd57;
	ld.global.f64 	%fd94, [%rd58];
	fma.rn.f64 	%fd95, %fd93, %fd94, %fd92;
	ld.global.f64 	%fd96, [%rd12+64];
	add.s32 	%r30, %r27, %r14;
	mul.wide.s32 	%rd59, %r30, 8;
	add.s64 	%rd60, %rd19, %rd59;
	ld.global.f64 	%fd97, [%rd60];
	fma.rn.f64 	%fd98, %fd96, %fd97, %fd95;
	st.global.f64 	[%rd47+8], %fd98;
	bar.sync 	0;
	ld.global.f64 	%fd99, [%rd48+8];
	ld.global.f64 	%fd100, [%rd47+8];
	add.f64 	%fd101, %fd100, %fd100;
	ld.global.f64 	%fd102, [%rd33+8];
	mul.f64 	%fd103, %fd101, %fd102;
	ld.global.f64 	%fd104, [%rd42+8];
	mul.f64 	%fd105, %fd103, %fd104;
	sub.f64 	%fd106, %fd99, %fd105;
	st.global.f64 	[%rd48+8], %fd106;
	ld.global.f64 	%fd107, [%rd12];
	add.s32 	%r31, %r19, %r3;
	mul.wide.s32 	%rd61, %r31, 8;
	add.s64 	%rd62, %rd19, %rd61;
	ld.global.f64 	%fd108, [%rd62];
	ld.global.f64 	%fd109, [%rd12+16];
	ld.global.f64 	%fd110, [%rd37+16];
	mul.f64 	%fd111, %fd109, %fd110;
	fma.rn.f64 	%fd112, %fd107, %fd108, %fd111;
	ld.global.f64 	%fd113, [%rd12+48];
	mul.wide.s32 	%rd63, %r2, 8;
	add.s64 	%rd64, %rd44, %rd63;
	ld.global.f64 	%fd114, [%rd64];
	fma.rn.f64 	%fd115, %fd113, %fd114, %fd112;
	ld.global.f64 	%fd116, [%rd12+64];
	ld.global.f64 	%fd117, [%rd41+16];
	fma.rn.f64 	%fd118, %fd116, %fd117, %fd115;
	st.global.f64 	[%rd47+8], %fd118;
	bar.sync 	0;
	ld.global.f64 	%fd119, [%rd48+8];
	ld.global.f64 	%fd120, [%rd47+8];
	add.f64 	%fd121, %fd120, %fd120;
	ld.global.f64 	%fd122, [%rd42+8];
	mul.f64 	%fd123, %fd121, %fd122;
	sub.f64 	%fd124, %fd119, %fd123;
	add.s64 	%rd65, %rd11, %rd32;
	ld.global.f64 	%fd125, [%rd65+8];
	mul.f64 	%fd126, %fd125, %fd124;
	ld.global.f64 	%fd127, [%rd33+8];
	mul.f64 	%fd128, %fd127, %fd127;
	mul.f64 	%fd129, %fd128, %fd122;
	fma.rn.f64 	%fd130, %fd122, %fd129, 0d3FF0000000000000;
	ld.global.f64 	%fd131, [%rd46+8];
	fma.rn.f64 	%fd132, %fd131, %fd131, %fd130;
	div.rn.f64 	%fd133, %fd126, %fd132;
	st.global.f64 	[%rd48+8], %fd133;
	bar.sync 	0;
	ld.global.f64 	%fd134, [%rd45+8];
	ld.global.f64 	%fd135, [%rd48+8];
	fma.rn.f64 	%fd136, %fd1, %fd135, %fd134;
	st.global.f64 	[%rd45+8], %fd136;
	ret;

}


// ===== COMPILED SASS (sm_100) =====

	.target	sm_100

	.elftype	@"ET_EXEC"


//--------------------- .note.nv.tkinfo           --------------------------
	.section	.note.nv.tkinfo,"",@"SHT_NOTE"
	.sectionflags	@"SHF_NOTE_NV_TKINFO"
	.tkinfo
        /*0018*/ 	.word	0x00000002
        /*0030*/ 	.string	""
        /*0030*/ 	.string	"ptxas"
        /*0030*/ 	.string	"Cuda compilation tools, release 13.0, V13.0.88"
        /*0030*/ 	.string	"Build cuda_13.0.r13.0/compiler.36424714_0"
        /*0030*/ 	.string	"-arch sm_100 -m 64 "



//--------------------- .note.nv.cuinfo           --------------------------
	.section	.note.nv.cuinfo,"",@"SHT_NOTE"
	.sectionflags	@"SHF_NOTE_NV_CUINFO"
        /*0018*/ 	.short	0x0002
        /*001a*/ 	.short	0x0064
        /*001c*/ 	.short	0x0082
	.zero		2


//--------------------- .nv.info                  --------------------------
	.section	.nv.info,"",@"SHT_CUDA_INFO"
	.align	4


	//----- nvinfo : EIATTR_REGCOUNT
	.align		4
        /*0000*/ 	.byte	0x04, 0x2f
        /*0002*/ 	.short	(.L_1 - .L_0)
	.align		4
.L_0:
        /*0004*/ 	.word	index@(_Z7upwdkeriiiPdS_S_S_S_S_S_S_S_S_d)
        /*0008*/ 	.word	0x00000030


	//----- nvinfo : EIATTR_FRAME_SIZE
	.align		4
.L_1:
        /*000c*/ 	.byte	0x04, 0x11
        /*000e*/ 	.short	(.L_3 - .L_2)
	.align		4
.L_2:
        /*0010*/ 	.word	index@($__internal_0_$__cuda_sm20_div_rn_f64_full)
        /*0014*/ 	.word	0x00000000


	//----- nvinfo : EIATTR_FRAME_SIZE
	.align		4
.L_3:
        /*0018*/ 	.byte	0x04, 0x11
        /*001a*/ 	.short	(.L_5 - .L_4)
	.align		4
.L_4:
        /*001c*/ 	.word	index@(_Z7upwdkeriiiPdS_S_S_S_S_S_S_S_S_d)
        /*0020*/ 	.word	0x00000000


	//----- nvinfo : EIATTR_MIN_STACK_SIZE
	.align		4
.L_5:
        /*0024*/ 	.byte	0x04, 0x12
        /*0026*/ 	.short	(.L_7 - .L_6)
	.align		4
.L_6:
        /*0028*/ 	.word	index@(_Z7upwdkeriiiPdS_S_S_S_S_S_S_S_S_d)
        /*002c*/ 	.word	0x00000000
.L_7:


//--------------------- .nv.compat                --------------------------
	.section	.nv.compat,"",@"SHT_CUDA_COMPAT_INFO"
	.align	4
        /*0000*/ 	.byte	0x02, 0x09, 0x00, 0x00, 0x02, 0x02, 0x01, 0x00, 0x02, 0x05, 0x05, 0x00, 0x03, 0x07, 0x01, 0x01
        /*0010*/ 	.byte	0x02, 0x03, 0x00, 0x00, 0x02, 0x06, 0x01, 0x00, 0x04, 0x0b, 0x08, 0x00, 0x01, 0x00, 0x00, 0x00
        /*0020*/ 	.byte	0x00, 0x00, 0x00, 0x00


//--------------------- .nv.info._Z7upwdkeriiiPdS_S_S_S_S_S_S_S_S_d --------------------------
	.section	.nv.info._Z7upwdkeriiiPdS_S_S_S_S_S_S_S_S_d,"",@"SHT_CUDA_INFO"
	.sectionflags	@""
	.align	4


	//----- nvinfo : EIATTR_CUDA_API_VERSION
	.align		4
        /*0000*/ 	.byte	0x04, 0x37
        /*0002*/ 	.short	(.L_9 - .L_8)
.L_8:
        /*0004*/ 	.word	0x00000082


	//----- nvinfo : EIATTR_KPARAM_INFO
	.align		4
.L_9:
        /*0008*/ 	.byte	0x04, 0x17
        /*000a*/ 	.short	(.L_11 - .L_10)
.L_10:
        /*000c*/ 	.word	0x00000000
        /*0010*/ 	.short	0x000d
        /*0012*/ 	.short	0x0060
        /*0014*/ 	.byte	0x00, 0xf0, 0x21, 0x00


	//----- nvinfo : EIATTR_KPARAM_INFO
	.align		4
.L_11:
        /*0018*/ 	.byte	0x04, 0x17
        /*001a*/ 	.short	(.L_13 - .L_12)
.L_12:
        /*001c*/ 	.word	0x00000000
        /*0020*/ 	.short	0x000c
        /*0022*/ 	.short	0x0058
        /*0024*/ 	.byte	0x00, 0xf5, 0x21, 0x00


	//----- nvinfo : EIATTR_KPARAM_INFO
	.align		4
.L_13:
        /*0028*/ 	.byte	0x04, 0x17
        /*002a*/ 	.short	(.L_15 - .L_14)
.L_14:
        /*002c*/ 	.word	0x00000000
        /*0030*/ 	.short	0x000b
        /*0032*/ 	.short	0x0050
        /*0034*/ 	.byte	0x00, 0xf5, 0x21, 0x00


	//----- nvinfo : EIATTR_KPARAM_INFO
	.align		4
.L_15:
        /*0038*/ 	.byte	0x04, 0x17
        /*003a*/ 	.short	(.L_17 - .L_16)
.L_16:
        /*003c*/ 	.word	0x00000000
        /*0040*/ 	.short	0x000a
        /*0042*/ 	.short	0x0048
        /*0044*/ 	.byte	0x00, 0xf5, 0x21, 0x00


	//----- nvinfo : EIATTR_KPARAM_INFO
	.align		4
.L_17:
        /*0048*/ 	.byte	0x04, 0x17
        /*004a*/ 	.short	(.L_19 - .L_18)
.L_18:
        /*004c*/ 	.word	0x00000000
        /*0050*/ 	.short	0x0009
        /*0052*/ 	.short	0x0040
        /*0054*/ 	.byte	0x00, 0xf5, 0x21, 0x00


	//----- nvinfo : EIATTR_KPARAM_INFO
	.align		4
.L_19:
        /*0058*/ 	.byte	0x04, 0x17
        /*005a*/ 	.short	(.L_21 - .L_20)
.L_20:
        /*005c*/ 	.word	0x00000000
        /*0060*/ 	.short	0x0008
        /*0062*/ 	.short	0x0038
        /*0064*/ 	.byte	0x00, 0xf5, 0x21, 0x00


	//----- nvinfo : EIATTR_KPARAM_INFO
	.align		4
.L_21:
        /*0068*/ 	.byte	0x04, 0x17
        /*006a*/ 	.short	(.L_23 - .L_22)
.L_22:
        /*006c*/ 	.word	0x00000000
        /*0070*/ 	.short	0x0007
        /*0072*/ 	.short	0x0030
        /*0074*/ 	.byte	0x00, 0xf5, 0x21, 0x00


	//----- nvinfo : EIATTR_KPARAM_INFO
	.align		4
.L_23:
        /*0078*/ 	.byte	0x04, 0x17
        /*007a*/ 	.short	(.L_25 - .L_24)
.L_24:
        /*007c*/ 	.word	0x00000000
        /*0080*/ 	.short	0x0006
        /*0082*/ 	.short	0x0028
        /*0084*/ 	.byte	0x00, 0xf5, 0x21, 0x00


	//----- nvinfo : EIATTR_KPARAM_INFO
	.align		4
.L_25:
        /*0088*/ 	.byte	0x04, 0x17
        /*008a*/ 	.short	(.L_27 - .L_26)
.L_26:
        /*008c*/ 	.word	0x00000000
        /*0090*/ 	.short	0x0005
        /*0092*/ 	.short	0x0020
        /*0094*/ 	.byte	0x00, 0xf5, 0x21, 0x00


	//----- nvinfo : EIATTR_KPARAM_INFO
	.align		4
.L_27:
        /*0098*/ 	.byte	0x04, 0x17
        /*009a*/ 	.short	(.L_29 - .L_28)
.L_28:
        /*009c*/ 	.word	0x00000000
        /*00a0*/ 	.short	0x0004
        /*00a2*/ 	.short	0x0018
        /*00a4*/ 	.byte	0x00, 0xf5, 0x21, 0x00


	//----- nvinfo : EIATTR_KPARAM_INFO
	.align		4
.L_29:
        /*00a8*/ 	.byte	0x04, 0x17
        /*00aa*/ 	.short	(.L_31 - .L_30)
.L_30:
        /*00ac*/ 	.word	0x00000000
        /*00b0*/ 	.short	0x0003
        /*00b2*/ 	.short	0x0010
        /*00b4*/ 	.byte	0x00, 0xf5, 0x21, 0x00


	//----- nvinfo : EIATTR_KPARAM_INFO
	.align		4
.L_31:
        /*00b8*/ 	.byte	0x04, 0x17
        /*00ba*/ 	.short	(.L_33 - .L_32)
.L_32:
        /*00bc*/ 	.word	0x00000000
        /*00c0*/ 	.short	0x0002
        /*00c2*/ 	.short	0x0008
        /*00c4*/ 	.byte	0x00, 0xf0, 0x11, 0x00


	//----- nvinfo : EIATTR_KPARAM_INFO
	.align		4
.L_33:
        /*00c8*/ 	.byte	0x04, 0x17
        /*00ca*/ 	.short	(.L_35 - .L_34)
.L_34:
        /*00cc*/ 	.word	0x00000000
        /*00d0*/ 	.short	0x0001
        /*00d2*/ 	.short	0x0004
        /*00d4*/ 	.byte	0x00, 0xf0, 0x11, 0x00


	//----- nvinfo : EIATTR_KPARAM_INFO
	.align		4
.L_35:
        /*00d8*/ 	.byte	0x04, 0x17
        /*00da*/ 	.short	(.L_37 - .L_36)
.L_36:
        /*00dc*/ 	.word	0x00000000
        /*00e0*/ 	.short	0x0000
        /*00e2*/ 	.short	0x0000
        /*00e4*/ 	.byte	0x00, 0xf0, 0x11, 0x00


	//----- nvinfo : EIATTR_SPARSE_MMA_MASK
	.align		4
.L_37:
        /*00e8*/ 	.byte	0x03, 0x50
        /*00ea*/ 	.short	0x0000


	//----- nvinfo : EIATTR_MAXREG_COUNT
	.align		4
        /*00ec*/ 	.byte	0x03, 0x1b
        /*00ee*/ 	.short	0x00ff


	//----- nvinfo : EIATTR_NUM_BARRIERS
	.align		4
        /*00f0*/ 	.byte	0x02, 0x4c
        /*00f2*/ 	.byte	0x01
	.zero		1


	//----- nvinfo : EIATTR_MERCURY_ISA_VERSION
	.align		4
        /*00f4*/ 	.byte	0x03, 0x5f
        /*00f6*/ 	.short	0x0101


	//----- nvinfo : EIATTR_VRC_CTA_INIT_COUNT
	.align		4
        /*00f8*/ 	.byte	0x02, 0x4a
	.zero		1
	.zero		1


	//----- nvinfo : EIATTR_EXIT_INSTR_OFFSETS
	.align		4
        /*00fc*/ 	.byte	0x04, 0x1c
        /*00fe*/ 	.short	(.L_39 - .L_38)


	//   ....[0]....
.L_38:
        /*0100*/ 	.word	0x00001090


	//----- nvinfo : EIATTR_CRS_STACK_SIZE
	.align		4
.L_39:
        /*0104*/ 	.byte	0x04, 0x1e
        /*0106*/ 	.short	(.L_41 - .L_40)
.L_40:
        /*0108*/ 	.word	0x00000000


	//----- nvinfo : EIATTR_CBANK_PARAM_SIZE
	.align		4
.L_41:
        /*010c*/ 	.byte	0x03, 0x19
        /*010e*/ 	.short	0x0068


	//----- nvinfo : EIATTR_PARAM_CBANK
	.align		4
        /*0110*/ 	.byte	0x04, 0x0a
        /*0112*/ 	.short	(.L_43 - .L_42)
	.align		4
.L_42:
        /*0114*/ 	.word	index@(.nv.constant0._Z7upwdkeriiiPdS_S_S_S_S_S_S_S_S_d)
        /*0118*/ 	.short	0x0380
        /*011a*/ 	.short	0x0068


	//----- nvinfo : EIATTR_SW_WAR
	.align		4
.L_43:
        /*011c*/ 	.byte	0x04, 0x36
        /*011e*/ 	.short	(.L_45 - .L_44)
.L_44:
        /*0120*/ 	.word	0x00000008
.L_45:


//--------------------- .nv.callgraph             --------------------------
	.section	.nv.callgraph,"",@"SHT_CUDA_CALLGRAPH"
	.align	4
	.sectionentsize	8
	.align		4
        /*0000*/ 	.word	0x00000000
	.align		4
        /*0004*/ 	.word	0xffffffff
	.align		4
        /*0008*/ 	.word	0x00000000
	.align		4
        /*000c*/ 	.word	0xfffffffe
	.align		4
        /*0010*/ 	.word	0x00000000
	.align		4
        /*0014*/ 	.word	0xfffffffd
	.align		4
        /*0018*/ 	.word	0x00000000
	.align		4
        /*001c*/ 	.word	0xfffffffc


//--------------------- .text._Z7upwdkeriiiPdS_S_S_S_S_S_S_S_S_d --------------------------
	.section	.text._Z7upwdkeriiiPdS_S_S_S_S_S_S_S_S_d,"ax",@progbits
	.align	128
        .global         _Z7upwdkeriiiPdS_S_S_S_S_S_S_S_S_d
        .type           _Z7upwdkeriiiPdS_S_S_S_S_S_S_S_S_d,@function
        .size           _Z7upwdkeriiiPdS_S_S_S_S_S_S_S_S_d,(.L_x_8 - _Z7upwdkeriiiPdS_S_S_S_S_S_S_S_S_d)
        .other          _Z7upwdkeriiiPdS_S_S_S_S_S_S_S_S_d,@"STO_CUDA_ENTRY STV_DEFAULT"
_Z7upwdkeriiiPdS_S_S_S_S_S_S_S_S_d:
.text._Z7upwdkeriiiPdS_S_S_S_S_S_S_S_S_d:
[----:B------:R-:W-:Y:S01]  /*0000*/  LDC R1, c[0x0][0x37c] ;  /* 0x0000df00ff017b82 */ /* 0x000fe20000000800 */
[----:B------:R-:W0:Y:S07]  /*0010*/  S2R R43, SR_TID.X ;  /* 0x00000000002b7919 */ /* 0x000e2e0000002100 */
[----:B------:R-:W0:Y:S01]  /*0020*/  LDC R14, c[0x0][0x384] ;  /* 0x0000e100ff0e7b82 */ /* 0x000e220000000800 */
[----:B------:R-:W1:Y:S01]  /*0030*/  LDCU.128 UR8, c[0x0][0x390] ;  /* 0x00007200ff0877ac */ /* 0x000e620008000c00 */
[----:B------:R-:W2:Y:S01]  /*0040*/  S2R R15, SR_TID.Y ;  /* 0x00000000000f7919 */ /* 0x000ea20000002200 */
[----:B------:R-:W3:Y:S05]  /*0050*/  LDCU.64 UR4, c[0x0][0x358] ;  /* 0x00006b00ff0477ac */ /* 0x000eea0008000a00 */
[----:B------:R-:W2:Y:S01]  /*0060*/  LDC R4, c[0x0][0x388] ;  /* 0x0000e200ff047b82 */ /* 0x000ea20000000800 */
[----:B------:R-:W4:Y:S07]  /*0070*/  LDCU.128 UR12, c[0x0][0x3a0] ;  /* 0x00007400ff0c77ac */ /* 0x000f2e0008000c00 */
[----:B------:R-:W5:Y:S08]  /*0080*/  S2UR UR6, SR_CTAID.X ;  /* 0x00000000000679c3 */ /* 0x000f700000002500 */
[----:B------:R-:W3:Y:S01]  /*0090*/  LDC.64 R26, c[0x0][0x3c0] ;  /* 0x0000f000ff1a7b82 */ /* 0x000ee20000000a00 */
[----:B0-----:R-:W-:-:S04]  /*00a0*/  IMAD R43, R43, R14, RZ ;  /* 0x0000000e2b2b7224 */ /* 0x001fc800078e02ff */
[----:B------:R-:W-:Y:S02]  /*00b0*/  IMAD R5, R14, 0x2, R43 ;  /* 0x000000020e057824 */ /* 0x000fe400078e022b */
[----:B--2---:R-:W-:-:S04]  /*00c0*/  IMAD R7, R15, R4, R4 ;  /* 0x000000040f077224 */ /* 0x004fc800078e0204 */
[-CC-:B------:R-:W-:Y:S02]  /*00d0*/  IMAD R2, R5, R4.reuse, R7.reuse ;  /* 0x0000000405027224 */ /* 0x180fe400078e0207 */
[----:B------:R-:W-:-:S03]  /*00e0*/  IMAD R0, R43, R4, R7 ;  /* 0x000000042b007224 */ /* 0x000fc600078e0207 */
[C---:B-----5:R-:W-:Y:S01]  /*00f0*/  IADD3 R3, P0, PT, R2.reuse, UR6, RZ ;  /* 0x0000000602037c10 */ /* 0x060fe2000ff1e0ff */
[----:B---3--:R-:W2:Y:S03]  /*0100*/  LDG.E.64 R10, desc[UR4][R26.64] ;  /* 0x000000041a0a7981 */ /* 0x008ea6000c1e1b00 */
[----:B------:R-:W-:Y:S02]  /*0110*/  LEA.HI.X.SX32 R2, R2, RZ, 0x1, P0 ;  /* 0x000000ff02027211 */ /* 0x000fe400000f0eff */
[C---:B-1----:R-:W-:Y:S02]  /*0120*/  LEA R38, P1, R3.reuse, UR8, 0x3 ;  /* 0x0000000803267c11 */ /* 0x042fe4000f8218ff */
[----:B------:R-:W-:Y:S02]  /*0130*/  IADD3 R6, P0, PT, R0, UR6, RZ ;  /* 0x0000000600067c10 */ /* 0x000fe4000ff1e0ff */
[----:B------:R-:W-:-:S02]  /*0140*/  LEA.HI.X R39, R3, UR9, R2, 0x3, P1 ;  /* 0x0000000903277c11 */ /* 0x000fc400088f1c02 */
[----:B------:R-:W-:Y:S01]  /*0150*/  LEA.HI.X.SX32 R9, R0, RZ, 0x1, P0 ;  /* 0x000000ff00097211 */ /* 0x000fe200000f0eff */
[----:B------:R-:W3:Y:S01]  /*0160*/  LDG.E.64 R2, desc[UR4][R26.64+0x10] ;  /* 0x000010041a027981 */ /* 0x000ee2000c1e1b00 */
[----:B------:R-:W-:-:S03]  /*0170*/  LEA R36, P0, R6, UR8, 0x3 ;  /* 0x0000000806247c11 */ /* 0x000fc6000f8018ff */
[----:B------:R-:W3:Y:S01]  /*0180*/  LDG.E.64 R12, desc[UR4][R38.64+0x8] ;  /* 0x00000804260c7981 */ /* 0x000ee2000c1e1b00 */
[----:B------:R-:W-:-:S05]  /*0190*/  LEA.HI.X R37, R6, UR9, R9, 0x3, P0 ;  /* 0x0000000906257c11 */ /* 0x000fca00080f1c09 */
[----:B------:R-:W2:Y:S01]  /*01a0*/  LDG.E.64 R8, desc[UR4][R36.64+0x8] ;  /* 0x0000080424087981 */ /* 0x000ea2000c1e1b00 */
[----:B------:R-:W-:-:S04]  /*01b0*/  IMAD.IADD R0, R5, 0x1, -R14 ;  /* 0x0000000105007824 */ /* 0x000fc800078e0a0e */
[----:B------:R-:W-:-:S05]  /*01c0*/  IMAD R7, R0, R4, R7 ;  /* 0x0000000400077224 */ /* 0x000fca00078e0207 */
[C---:B------:R-:W-:Y:S01]  /*01d0*/  IADD3 R14, P0, PT, R7.reuse, UR6, RZ ;  /* 0x00000006070e7c10 */ /* 0x040fe2000ff1e0ff */
[----:B------:R-:W-:-:S03]  /*01e0*/  IMAD.IADD R6, R7, 0x1, R4 ;  /* 0x0000000107067824 */ /* 0x000fc600078e0204 */
[----:B------:R-:W-:Y:S01]  /*01f0*/  LEA.HI.X.SX32 R17, R7, RZ, 0x1, P0 ;  /* 0x000000ff07117211 */ /* 0x000fe200000f0eff */
[----:B------:R-:W-:-:S03]  /*0200*/  IMAD.IADD R15, R0, 0x1, R15 ;  /* 0x00000001000f7824 */ /* 0x000fc600078e020f */
[C---:B------:R-:W-:Y:S02]  /*0210*/  SHF.L.U64.HI R0, R14.reuse, 0x3, R17 ;  /* 0x000000030e007819 */ /* 0x040fe40000010211 */
[----:B------:R-:W0:Y:S01]  /*0220*/  LDC.64 R16, c[0x0][0x390] ;  /* 0x0000e400ff107b82 */ /* 0x000e220000000a00 */
[----:B---3--:R-:W-:Y:S01]  /*0230*/  DMUL R12, R2, R12 ;  /* 0x0000000c020c7228 */ /* 0x008fe20000000000 */
[----:B------:R-:W-:Y:S01]  /*0240*/  IMAD.SHL.U32 R2, R14, 0x8, RZ ;  /* 0x000000080e027824 */ /* 0x000fe200078e00ff */
[----:B------:R-:W-:Y:S01]  /*0250*/  IADD3 R14, P2, PT, R6, UR6, RZ ;  /* 0x00000006060e7c10 */ /* 0x000fe2000ff5e0ff */
[----:B------:R-:W-:-:S05]  /*0260*/  IMAD R3, R15, R4, RZ ;  /* 0x000000040f037224 */ /* 0x000fca00078e02ff */
[----:B--2---:R-:W-:Y:S01]  /*0270*/  DFMA R8, R10, R8, R12 ;  /* 0x000000080a08722b */ /* 0x004fe2000000000c */
[----:B------:R-:W-:Y:S02]  /*0280*/  IADD3 R10, P0, PT, R2, UR10, RZ ;  /* 0x0000000a020a7c10 */ /* 0x000fe4000ff1e0ff */
[----:B------:R-:W-:Y:S02]  /*0290*/  LEA.HI.X.SX32 R13, R6, RZ, 0x1, P2 ;  /* 0x000000ff060d7211 */ /* 0x000fe400010f0eff */
[----:B------:R-:W-:Y:S02]  /*02a0*/  LEA R12, P2, R14, UR8, 0x3 ;  /* 0x000000080e0c7c11 */ /* 0x000fe4000f8418ff */
[----:B------:R-:W-:Y:S02]  /*02b0*/  IADD3.X R11, PT, PT, R0, UR11, RZ, P0, !PT ;  /* 0x0000000b000b7c10 */ /* 0x000fe400087fe4ff */
[C---:B------:R-:W-:Y:S02]  /*02c0*/  IADD3 R15, P1, PT, R3.reuse, UR6, RZ ;  /* 0x00000006030f7c10 */ /* 0x040fe4000ff3e0ff */
[----:B------:R-:W-:Y:S01]  /*02d0*/  LEA.HI.X R13, R14, UR9, R13, 0x3, P2 ;  /* 0x000000090e0d7c11 */ /* 0x000fe200090f1c0d */
[----:B------:R1:W-:Y:S01]  /*02e0*/  STG.E.64 desc[UR4][R10.64+0x8], R8 ;  /* 0x000008080a007986 */ /* 0x0003e2000c101b04 */
[----:B------:R-:W-:-:S02]  /*02f0*/  LEA.HI.X.SX32 R6, R3, RZ, 0x1, P1 ;  /* 0x000000ff03067211 */ /* 0x000fc400008f0eff */
[C---:B------:R-:W-:Y:S01]  /*0300*/  LEA R14, P0, R15.reuse, UR8, 0x3 ;  /* 0x000000080f0e7c11 */ /* 0x040fe2000f8018ff */
[----:B------:R-:W2:Y:S04]  /*0310*/  LDG.E.64 R18, desc[UR4][R26.64+0x10] ;  /* 0x000010041a127981 */ /* 0x000ea8000c1e1b00 */
[----:B------:R-:W2:Y:S01]  /*0320*/  LDG.E.64 R24, desc[UR4][R12.64+0x8] ;  /* 0x000008040c187981 */ /* 0x000ea2000c1e1b00 */
[----:B------:R-:W-:-:S03]  /*0330*/  LEA.HI.X R15, R15, UR9, R6, 0x3, P0 ;  /* 0x000000090f0f7c11 */ /* 0x000fc600080f1c06 */
[----:B------:R-:W3:Y:S04]  /*0340*/  LDG.E.64 R20, desc[UR4][R26.64] ;  /* 0x000000041a147981 */ /* 0x000ee8000c1e1b00 */
[----:B------:R-:W3:Y:S01]  /*0350*/  LDG.E.64 R22, desc[UR4][R14.64+0x8] ;  /* 0x000008040e167981 */ /* 0x000ee2000c1e1b00 */
[----:B-1----:R-:W-:-:S04]  /*0360*/  IADD3 R8, P1, PT, R2, UR8, RZ ;  /* 0x0000000802087c10 */ /* 0x002fc8000ff3e0ff */
[----:B------:R-:W-:Y:S01]  /*0370*/  IADD3.X R9, PT, PT, R0, UR9, RZ, P1, !PT ;  /* 0x0000000900097c10 */ /* 0x000fe20008ffe4ff */
[----:B------:R-:W1:Y:S01]  /*0380*/  LDC.64 R44, c[0x0][0x3c8] ;  /* 0x0000f200ff2c7b82 */ /* 0x000e620000000a00 */
[----:B------:R-:W5:Y:S01]  /*0390*/  LDCU.64 UR8, c[0x0][0x3b0] ;  /* 0x00007600ff0877ac */ /* 0x000f620008000a00 */
[----:B--2---:R-:W-:Y:S01]  /*03a0*/  DMUL R24, R18, R24 ;  /* 0x0000001812187228 */ /* 0x004fe20000000000 */
[----:B----4-:R-:W-:-:S04]  /*03b0*/  IADD3 R18, P0, PT, R2, UR12, RZ ;  /* 0x0000000c02127c10 */ /* 0x010fc8000ff1e0ff */
[----:B------:R-:W-:-:S03]  /*03c0*/  IADD3.X R19, PT, PT, R0, UR13, RZ, P0, !PT ;  /* 0x0000000d00137c10 */ /* 0x000fc600087fe4ff */
[----:B---3--:R-:W-:Y:S01]  /*03d0*/  DFMA R28, R20, R22, R24 ;  /* 0x00000016141c722b */ /* 0x008fe20000000018 */
[----:B------:R-:W-:-:S06]  /*03e0*/  VIADD R21, R7, UR6 ;  /* 0x0000000607157c36 */ /* 0x000fcc0008000000 */
[----:B------:R2:W-:Y:S01]  /*03f0*/  STG.E.64 desc[UR4][R18.64+0x8], R28 ;  /* 0x0000081c12007986 */ /* 0x0005e2000c101b04 */
[----:B0-----:R-:W-:-:S03]  /*0400*/  IMAD.WIDE R20, R21, 0x8, R16 ;  /* 0x0000000815147825 */ /* 0x001fc600078e0210 */
[----:B------:R-:W3:Y:S04]  /*0410*/  LDG.E.64 R22, desc[UR4][R26.64+0x10] ;  /* 0x000010041a167981 */ /* 0x000ee8000c1e1b00 */
[----:B------:R-:W3:Y:S04]  /*0420*/  LDG.E.64 R30, desc[UR4][R8.64+0x10] ;  /* 0x00001004081e7981 */ /* 0x000ee8000c1e1b00 */
[----:B------:R-:W4:Y:S04]  /*0430*/  LDG.E.64 R24, desc[UR4][R26.64] ;  /* 0x000000041a187981 */ /* 0x000f28000c1e1b00 */
[----:B------:R-:W4:Y:S01]  /*0440*/  LDG.E.64 R6, desc[UR4][R20.64] ;  /* 0x0000000414067981 */ /* 0x000f22000c1e1b00 */
[----:B------:R-:W0:Y:S01]  /*0450*/  LDC.64 R32, c[0x0][0x3c8] ;  /* 0x0000f200ff207b82 */ /* 0x000e220000000a00 */
[----:B---3--:R-:W-:Y:S01]  /*0460*/  DMUL R30, R22, R30 ;  /* 0x0000001e161e7228 */ /* 0x008fe20000000000 */
[----:B------:R-:W-:-:S04]  /*0470*/  IADD3 R22, P0, PT, R2, UR14, RZ ;  /* 0x0000000e02167c10 */ /* 0x000fc8000ff1e0ff */
[----:B------:R-:W-:-:S03]  /*0480*/  IADD3.X R23, PT, PT, R0, UR15, RZ, P0, !PT ;  /* 0x0000000f00177c10 */ /* 0x000fc600087fe4ff */
[----:B----4-:R-:W-:-:S07]  /*0490*/  DFMA R34, R24, R6, R30 ;  /* 0x000000061822722b */ /* 0x010fce000000001e */
[----:B------:R-:W-:Y:S04]  /*04a0*/  STG.E.64 desc[UR4][R22.64+0x8], R34 ;  /* 0x0000082216007986 */ /* 0x000fe8000c101b04 */
[----:B------:R-:W3:Y:S04]  /*04b0*/  LDG.E.64 R24, desc[UR4][R8.64+0x8] ;  /* 0x0000080408187981 */ /* 0x000ee8000c1e1b00 */
[----:B-1----:R-:W3:Y:S04]  /*04c0*/  LDG.E.64 R6, desc[UR4][R44.64+0x8] ;  /* 0x000008042c067981 */ /* 0x002ee8000c1e1b00 */
[----:B------:R-:W4:Y:S04]  /*04d0*/  LDG.E.64 R30, desc[UR4][R20.64] ;  /* 0x00000004141e7981 */ /* 0x000f28000c1e1b00 */
[----:B0-----:R-:W4:Y:S04]  /*04e0*/  LDG.E.64 R32, desc[UR4][R32.64] ;  /* 0x0000000420207981 */ /* 0x001f28000c1e1b00 */
[----:B------:R-:W4:Y:S04]  /*04f0*/  LDG.E.64 R26, desc[UR4][R8.64+0x10] ;  /* 0x00001004081a7981 */ /* 0x000f28000c1e1b00 */
[----:B--2---:R-:W2:Y:S01]  /*0500*/  LDG.E.64 R28, desc[UR4][R44.64+0x10] ;  /* 0x000010042c1c7981 */ /* 0x004ea2000c1e1b00 */
[----:B---3--:R-:W-:Y:S01]  /*0510*/  DMUL R6, R6, R24 ;  /* 0x0000001806067228 */ /* 0x008fe20000000000 */
[----:B-----5:R-:W-:-:S07]  /*0520*/  IADD3 R24, P0, PT, R2, UR8, RZ ;  /* 0x0000000802187c10 */ /* 0x020fce000ff1e0ff */
[----:B----4-:R-:W-:Y:S01]  /*0530*/  DFMA R6, R32, R30, R6 ;  /* 0x0000001e2006722b */ /* 0x010fe20000000006 */
[----:B------:R-:W-:Y:S01]  /*0540*/  IADD3.X R25, PT, PT, R0, UR9, RZ, P0, !PT ;  /* 0x0000000900197c10 */ /* 0x000fe200087fe4ff */
[----:B------:R-:W0:Y:S06]  /*0550*/  LDCU.64 UR8, c[0x0][0x3b8] ;  /* 0x00007700ff0877ac */ /* 0x000e2c0008000a00 */
[----:B--2---:R-:W-:-:S07]  /*0560*/  DFMA R28, R28, R26, R6 ;  /* 0x0000001a1c1c722b */ /* 0x004fce0000000006 */
[----:B------:R1:W-:Y:S01]  /*0570*/  STG.E.64 desc[UR4][R24.64+0x8], R28 ;  /* 0x0000081c18007986 */ /* 0x0003e2000c101b04 */
[----:B------:R-:W-:Y:S06]  /*0580*/  BAR.SYNC.DEFER_BLOCKING 0x0 ;  /* 0x0000000000007b1d */ /* 0x000fec0000010000 */
[----:B------:R-:W2:Y:S04]  /*0590*/  LDG.E.64 R6, desc[UR4][R10.64+0x8] ;  /* 0x000008040a067981 */ /* 0x000ea8000c1e1b00 */
[----:B------:R-:W3:Y:S04]  /*05a0*/  LDG.E.64 R30, desc[UR4][R18.64+0x8] ;  /* 0x00000804121e7981 */ /* 0x000ee8000c1e1b00 */
[----:B------:R-:W4:Y:S01]  /*05b0*/  LDG.E.64 R26, desc[UR4][R24.64+0x8] ;  /* 0x00000804181a7981 */ /* 0x000f22000c1e1b00 */
[----:B--2---:R-:W-:-:S08]  /*05c0*/  DFMA R6, R6, R6, 1 ;  /* 0x3ff000000606742b */ /* 0x004fd00000000006 */
[----:B---3--:R-:W-:Y:S01]  /*05d0*/  DFMA R30, R30, R30, R6 ;  /* 0x0000001e1e1e722b */ /* 0x008fe20000000006 */
[----:B0-----:R-:W-:-:S04]  /*05e0*/  IADD3 R6, P0, PT, R2, UR8, RZ ;  /* 0x0000000802067c10 */ /* 0x001fc8000ff1e0ff */
[----:B------:R-:W-:-:S03]  /*05f0*/  IADD3.X R7, PT, PT, R0, UR9, RZ, P0, !PT ;  /* 0x0000000900077c10 */ /* 0x000fc600087fe4ff */
[----:B----4-:R-:W-:-:S07]  /*0600*/  DMUL R40, R30, R26 ;  /* 0x0000001a1e287228 */ /* 0x010fce0000000000 */
[----:B------:R-:W-:Y:S01]  /*0610*/  STG.E.64 desc[UR4][R6.64+0x8], R40 ;  /* 0x0000082806007986 */ /* 0x000fe2000c101b04 */
[----:B------:R-:W-:Y:S06]  /*0620*/  BAR.SYNC.DEFER_BLOCKING 0x0 ;  /* 0x0000000000007b1d */ /* 0x000fec0000010000 */
[----:B-1----:R-:W2:Y:S04]  /*0630*/  LDG.E.64 R28, desc[UR4][R44.64+0x8] ;  /* 0x000008042c1c7981 */ /* 0x002ea8000c1e1b00 */
[----:B------:R-:W2:Y:S04]  /*0640*/  LDG.E.64 R26, desc[UR4][R8.64+0x8] ;  /* 0x00000804081a7981 */ /* 0x000ea8000c1e1b00 */
[----:B------:R-:W3:Y:S04]  /*0650*/  LDG.E.64 R34, desc[UR4][R44.64] ;  /* 0x000000042c227981 */ /* 0x000ee8000c1e1b00 */
[----:B------:R-:W3:Y:S04]  /*0660*/  LDG.E.64 R32, desc[UR4][R14.64+0x8] ;  /* 0x000008040e207981 */ /* 0x000ee8000c1e1b00 */
[----:B------:R-:W4:Y:S01]  /*0670*/  LDG.E.64 R30, desc[UR4][R12.64+0x8] ;  /* 0x000008040c1e7981 */ /* 0x000f22000c1e1b00 */
[----:B--2---:R-:W-:-:S03]  /*0680*/  DMUL R26, R28, R26 ;  /* 0x0000001a1c1a7228 */ /* 0x004fc60000000000 */
[----:B------:R-:W4:Y:S05]  /*0690*/  LDG.E.64 R28, desc[UR4][R44.64+0x10] ;  /* 0x000010042c1c7981 */ /* 0x000f2a000c1e1b00 */
[----:B---3--:R-:W-:-:S08]  /*06a0*/  DFMA R26, R34, R32, R26 ;  /* 0x00000020221a722b */ /* 0x008fd0000000001a */
[----:B----4-:R-:W-:-:S07]  /*06b0*/  DFMA R34, R28, R30, R26 ;  /* 0x0000001e1c22722b */ /* 0x010fce000000001a */
[----:B------:R-:W-:Y:S01]  /*06c0*/  STG.E.64 desc[UR4][R24.64+0x8], R34 ;  /* 0x0000082218007986 */ /* 0x000fe2000c101b04 */
[----:B------:R-:W-:Y:S06]  /*06d0*/  BAR.SYNC.DEFER_BLOCKING 0x0 ;  /* 0x0000000000007b1d */ /* 0x000fec0000010000 */
[----:B------:R-:W2:Y:S04]  /*06e0*/  LDG.E.64 R30, desc[UR4][R10.64+0x8] ;  /* 0x000008040a1e7981 */ /* 0x000ea8000c1e1b00 */
[----:B------:R-:W3:Y:S04]  /*06f0*/  LDG.E.64 R26, desc[UR4][R22.64+0x8] ;  /* 0x00000804161a7981 */ /* 0x000ee8000c1e1b00 */
[----:B------:R-:W4:Y:S04]  /*0700*/  LDG.E.64 R32, desc[UR4][R6.64+0x8] ;  /* 0x0000080406207981 */ /* 0x000f28000c1e1b00 */
[----:B------:R-:W4:Y:S01]  /*0710*/  LDG.E.64 R28, desc[UR4][R24.64+0x8] ;  /* 0x00000804181c7981 */ /* 0x000f22000c1e1b00 */
[----:B--2---:R-:W-:-:S08]  /*0720*/  DFMA R30, R30, R30, 1 ;  /* 0x3ff000001e1e742b */ /* 0x004fd0000000001e */
[----:B---3--:R-:W-:-:S08]  /*0730*/  DFMA R30, R26, R26, R30 ;  /* 0x0000001a1a1e722b */ /* 0x008fd0000000001e */
[----:B----4-:R-:W-:-:S07]  /*0740*/  DFMA R28, R28, R30, R32 ;  /* 0x0000001e1c1c722b */ /* 0x010fce0000000020 */
[----:B------:R0:W-:Y:S01]  /*0750*/  STG.E.64 desc[UR4][R6.64+0x8], R28 ;  /* 0x0000081c06007986 */ /* 0x0001e2000c101b04 */
[----:B------:R-:W-:Y:S06]  /*0760*/  BAR.SYNC.DEFER_BLOCKING 0x0 ;  /* 0x0000000000007b1d */ /* 0x000fec0000010000 */
[----:B------:R-:W2:Y:S04]  /*0770*/  LDG.E.64 R26, desc[UR4][R44.64+0x8] ;  /* 0x000008042c1a7981 */ /* 0x000ea8000c1e1b00 */
[----:B0-----:R-:W2:Y:S04]  /*0780*/  LDG.E.64 R28, desc[UR4][R8.64+0x8] ;  /* 0x00000804081c7981 */ /* 0x001ea8000c1e1b00 */
[----:B------:R-:W3:Y:S04]  /*0790*/  LDG.E.64 R40, desc[UR4][R44.64] ;  /* 0x000000042c287981 */ /* 0x000ee8000c1e1b00 */
[----:B------:R-:W3:Y:S04]  /*07a0*/  LDG.E.64 R34, desc[UR4][R36.64+0x8] ;  /* 0x0000080424227981 */ /* 0x000ee8000c1e1b00 */
[----:B------:R-:W4:Y:S04]  /*07b0*/  LDG.E.64 R30, desc[UR4][R44.64+0x10] ;  /* 0x000010042c1e7981 */ /* 0x000f28000c1e1b00 */
[----:B------:R-:W4:Y:S01]  /*07c0*/  LDG.E.64 R32, desc[UR4][R38.64+0x8] ;  /* 0x0000080426207981 */ /* 0x000f22000c1e1b00 */
[----:B--2---:R-:W-:-:S08]  /*07d0*/  DMUL R26, R26, R28 ;  /* 0x0000001c1a1a7228 */ /* 0x004fd00000000000 */
[----:B---3--:R-:W-:-:S08]  /*07e0*/  DFMA R26, R40, R34, R26 ;  /* 0x00000022281a722b */ /* 0x008fd0000000001a */
[----:B----4-:R-:W-:-:S07]  /*07f0*/  DFMA R40, R30, R32, R26 ;  /* 0x000000201e28722b */ /* 0x010fce000000001a */
[----:B------:R0:W-:Y:S01]  /*0800*/  STG.E.64 desc[UR4][R24.64+0x8], R40 ;  /* 0x0000082818007986 */ /* 0x0001e2000c101b04 */
[----:B------:R-:W-:Y:S06]  /*0810*/  BAR.SYNC.DEFER_BLOCKING 0x0 ;  /* 0x0000000000007b1d */ /* 0x000fec0000010000 */
[----:B------:R-:W2:Y:S04]  /*0820*/  LDG.E.64 R32, desc[UR4][R18.64+0x8] ;  /* 0x0000080412207981 */ /* 0x000ea8000c1e1b00 */
[----:B------:R-:W3:Y:S04]  /*0830*/  LDG.E.64 R28, desc[UR4][R22.64+0x8] ;  /* 0x00000804161c7981 */ /* 0x000ee8000c1e1b00 */
[----:B------:R-:W4:Y:S04]  /*0840*/  LDG.E.64 R34, desc[UR4][R6.64+0x8] ;  /* 0x0000080406227981 */ /* 0x000f28000c1e1b00 */
[----:B------:R-:W4:Y:S01]  /*0850*/  LDG.E.64 R30, desc[UR4][R24.64+0x8] ;  /* 0x00000804181e7981 */ /* 0x000f22000c1e1b00 */
[----:B------:R-:W0:Y:S01]  /*0860*/  LDC.64 R26, c[0x0][0x3d0] ;  /* 0x0000f400ff1a7b82 */ /* 0x000e220000000a00 */
[----:B--2---:R-:W-:-:S08]  /*0870*/  DFMA R32, R32, R32, 1 ;  /* 0x3ff000002020742b */ /* 0x004fd00000000020 */
[----:B---3--:R-:W-:-:S08]  /*0880*/  DFMA R32, R28, R28, R32 ;  /* 0x0000001c1c20722b */ /* 0x008fd00000000020 */
[----:B----4-:R-:W-:-:S07]  /*0890*/  DFMA R30, R30, R32, R34 ;  /* 0x000000201e1e722b */ /* 0x010fce0000000022 */
[----:B------:R1:W-:Y:S01]  /*08a0*/  STG.E.64 desc[UR4][R6.64+0x8], R30 ;  /* 0x0000081e06007986 */ /* 0x0003e2000c101b04 */
[----:B------:R-:W-:Y:S06]  /*08b0*/  BAR.SYNC.DEFER_BLOCKING 0x0 ;  /* 0x0000000000007b1d */ /* 0x000fec0000010000 */
[----:B------:R-:W2:Y:S04]  /*08c0*/  LDG.E.64 R36, desc[UR4][R36.64+0x10] ;  /* 0x0000100424247981 */ /* 0x000ea8000c1e1b00 */
[----:B0-----:R-:W2:Y:S01]  /*08d0*/  LDG.E.64 R40, desc[UR4][R26.64+0x10] ;  /* 0x000010041a287981 */ /* 0x001ea2000c1e1b00 */
[----:B------:R-:W0:Y:S03]  /*08e0*/  S2R R29, SR_TID.Y ;  /* 0x00000000001d7919 */ /* 0x000e260000002200 */
[----:B-1----:R-:W3:Y:S04]  /*08f0*/  LDG.E.64 R30, desc[UR4][R26.64] ;  /* 0x000000041a1e7981 */ /* 0x002ee8000c1e1b00 */
[----:B------:R-:W4:Y:S04]  /*0900*/  LDG.E.64 R34, desc[UR4][R26.64+0x30] ;  /* 0x000030041a227981 */ /* 0x000f28000c1e1b00 */
[----:B------:R-:W5:Y:S01]  /*0910*/  LDG.E.64 R38, desc[UR4][R38.64+0x10] ;  /* 0x0000100426267981 */ /* 0x000f62000c1e1b00 */
[----:B0-----:R-:W-:-:S04]  /*0920*/  IMAD R28, R29, R4, R4 ;  /* 0x000000041d1c7224 */ /* 0x001fc800078e0204 */
[----:B------:R-:W-:-:S04]  /*0930*/  IMAD R29, R43, R4, R28 ;  /* 0x000000042b1d7224 */ /* 0x000fc800078e021c */
[----:B------:R-:W-:Y:S02]  /*0940*/  VIADD R29, R29, UR6 ;  /* 0x000000061d1d7c36 */ /* 0x000fe40008000000 */
[----:B------:R-:W-:Y:S02]  /*0950*/  IMAD R33, R5, R4, R28 ;  /* 0x0000000405217224 */ /* 0x000fe400078e021c */
[----:B------:R-:W-:-:S04]  /*0960*/  IMAD.WIDE R28, R29, 0x8, R16 ;  /* 0x000000081d1c7825 */ /* 0x000fc800078e0210 */
[----:B------:R-:W-:Y:S02]  /*0970*/  VIADD R33, R33, UR6 ;  /* 0x0000000621217c36 */ /* 0x000fe40008000000 */
[----:B------:R-:W3:Y:S02]  /*0980*/  LDG.E.64 R28, desc[UR4][R28.64] ;  /* 0x000000041c1c7981 */ /* 0x000ee4000c1e1b00 */
[----:B------:R-:W-:-:S06]  /*0990*/  IMAD.WIDE R32, R33, 0x8, R16 ;  /* 0x0000000821207825 */ /* 0x000fcc00078e0210 */
[----:B------:R-:W4:Y:S01]  /*09a0*/  LDG.E.64 R32, desc[UR4][R32.64] ;  /* 0x0000000420207981 */ /* 0x000f22000c1e1b00 */
[----:B--2---:R-:W-:-:S03]  /*09b0*/  DMUL R36, R40, R36 ;  /* 0x0000002428247228 */ /* 0x004fc60000000000 */
[----:B------:R-:W5:Y:S05]  /*09c0*/  LDG.E.64 R40, desc[UR4][R26.64+0x40] ;  /* 0x000040041a287981 */ /* 0x000f6a000c1e1b00 */
[----:B---3--:R-:W-:-:S08]  /*09d0*/  DFMA R30, R30, R28, R36 ;  /* 0x0000001c1e1e722b */ /* 0x008fd00000000024 */
[----:B----4-:R-:W-:-:S08]  /*09e0*/  DFMA R30, R34, R32, R30 ;  /* 0x00000020221e722b */ /* 0x010fd0000000001e */
[----:B-----5:R-:W-:-:S07]  /*09f0*/  DFMA R40, R40, R38, R30 ;  /* 0x000000262828722b */ /* 0x020fce000000001e */
[----:B------:R-:W-:Y:S01]  /*0a00*/  STG.E.64 desc[UR4][R24.64+0x8], R40 ;  /* 0x0000082818007986 */ /* 0x000fe2000c101b04 */
[----:B------:R-:W-:Y:S06]  /*0a10*/  BAR.SYNC.DEFER_BLOCKING 0x0 ;  /* 0x0000000000007b1d */ /* 0x000fec0000010000 */
[----:B------:R-:W2:Y:S04]  /*0a20*/  LDG.E.64 R34, desc[UR4][R24.64+0x8] ;  /* 0x0000080418227981 */ /* 0x000ea8000c1e1b00 */
[----:B------:R-:W3:Y:S04]  /*0a30*/  LDG.E.64 R32, desc[UR4][R10.64+0x8] ;  /* 0x000008040a207981 */ /* 0x000ee8000c1e1b00 */
[----:B------:R-:W4:Y:S04]  /*0a40*/  LDG.E.64 R28, desc[UR4][R8.64+0x8] ;  /* 0x00000804081c7981 */ /* 0x000f28000c1e1b00 */
[----:B------:R-:W4:Y:S01]  /*0a50*/  LDG.E.64 R30, desc[UR4][R22.64+0x8] ;  /* 0x00000804161e7981 */ /* 0x000f22000c1e1b00 */
[----:B------:R-:W0:Y:S02]  /*0a60*/  S2R R37, SR_TID.Y ;  /* 0x0000000000257919 */ /* 0x000e240000002200 */
[----:B0-----:R-:W-:-:S04]  /*0a70*/  IMAD R37, R37, R4, UR6 ;  /* 0x0000000625257e24 */ /* 0x001fc8000f8e0204 */
[----:B------:R-:W-:-:S04]  /*0a80*/  VIADD R37, R37, 0x1 ;  /* 0x0000000125257836 */ /* 0x000fc80000000000 */
[--C-:B------:R-:W-:Y:S02]  /*0a90*/  IMAD R36, R4, 0x2, R37.reuse ;  /* 0x0000000204247824 */ /* 0x100fe400078e0225 */
[----:B------:R-:W-:-:S04]  /*0aa0*/  IMAD R45, R5, R4, R37 ;  /* 0x00000004052d7224 */ /* 0x000fc800078e0225 */
[----:B------:R-:W-:-:S04]  /*0ab0*/  IMAD.WIDE R44, R45, 0x8, R16 ;  /* 0x000000082d2c7825 */ /* 0x000fc800078e0210 */
[----:B------:R-:W-:Y:S01]  /*0ac0*/  IMAD R5, R5, R4, R36 ;  /* 0x0000000405057224 */ /* 0x000fe200078e0224 */
[----:B--2---:R-:W-:-:S08]  /*0ad0*/  DADD R34, R34, R34 ;  /* 0x0000000022227229 */ /* 0x004fd00000000022 */
[----:B---3--:R-:W-:-:S08]  /*0ae0*/  DMUL R32, R34, R32 ;  /* 0x0000002022207228 */ /* 0x008fd00000000000 */
[----:B----4-:R-:W-:-:S07]  /*0af0*/  DFMA R38, -R32, R30, R28 ;  /* 0x0000001e2026722b */ /* 0x010fce000000011c */
[----:B------:R0:W-:Y:S01]  /*0b00*/  STG.E.64 desc[UR4][R8.64+0x8], R38 ;  /* 0x0000082608007986 */ /* 0x0001e2000c101b04 */
[----:B------:R-:W-:Y:S01]  /*0b10*/  BAR.SYNC.DEFER_BLOCKING 0x0 ;  /* 0x0000000000007b1d */ /* 0x000fe20000010000 */
[----:B------:R-:W-:-:S04]  /*0b20*/  IMAD R35, R43, R4, R36 ;  /* 0x000000042b237224 */ /* 0x000fc800078e0224 */
[----:B------:R-:W-:-:S04]  /*0b30*/  IMAD.WIDE R34, R35, 0x8, R16 ;  /* 0x0000000823227825 */ /* 0x000fc800078e0210 */
[----:B------:R-:W-:-:S04]  /*0b40*/  IMAD R31, R43, R4, R37 ;  /* 0x000000042b1f7224 */ /* 0x000fc800078e0225 */
[--C-:B------:R-:W-:Y:S01]  /*0b50*/  IMAD.WIDE R30, R31, 0x8, R16.reuse ;  /* 0x000000081f1e7825 */ /* 0x100fe200078e0210 */
[----:B------:R-:W2:Y:S04]  /*0b60*/  LDG.E.64 R34, desc[UR4][R34.64] ;  /* 0x0000000422227981 */ /* 0x000ea8000c1e1b00 */
[----:B------:R-:W2:Y:S04]  /*0b70*/  LDG.E.64 R32, desc[UR4][R26.64+0x10] ;  /* 0x000010041a207981 */ /* 0x000ea8000c1e1b00 */
[----:B------:R-:W3:Y:S04]  /*0b80*/  LDG.E.64 R30, desc[UR4][R30.64] ;  /* 0x000000041e1e7981 */ /* 0x000ee8000c1e1b00 */
[----:B------:R-:W3:Y:S01]  /*0b90*/  LDG.E.64 R28, desc[UR4][R26.64] ;  /* 0x000000041a1c7981 */ /* 0x000ee2000c1e1b00 */
[----:B0-----:R-:W-:-:S03]  /*0ba0*/  IMAD.WIDE R38, R5, 0x8, R16 ;  /* 0x0000000805267825 */ /* 0x001fc600078e0210 */
[----:B------:R-:W4:Y:S04]  /*0bb0*/  LDG.E.64 R36, desc[UR4][R44.64] ;  /* 0x000000042c247981 */ /* 0x000f28000c1e1b00 */
[----:B------:R-:W4:Y:S04]  /*0bc0*/  LDG.E.64 R42, desc[UR4][R26.64+0x30] ;  /* 0x000030041a2a7981 */ /* 0x000f28000c1e1b00 */
[----:B------:R-:W5:Y:S04]  /*0bd0*/  LDG.E.64 R38, desc[UR4][R38.64] ;  /* 0x0000000426267981 */ /* 0x000f68000c1e1b00 */
[----:B------:R-:W5:Y:S01]  /*0be0*/  LDG.E.64 R40, desc[UR4][R26.64+0x40] ;  /* 0x000040041a287981 */ /* 0x000f62000c1e1b00 */
[----:B--2---:R-:W-:-:S08]  /*0bf0*/  DMUL R32, R32, R34 ;  /* 0x0000002220207228 */ /* 0x004fd00000000000 */
[----:B---3--:R-:W-:-:S08]  /*0c00*/  DFMA R28, R28, R30, R32 ;  /* 0x0000001e1c1c722b */ /* 0x008fd00000000020 */
[----:B----4-:R-:W-:-:S08]  /*0c10*/  DFMA R28, R42, R36, R28 ;  /* 0x000000242a1c722b */ /* 0x010fd0000000001c */
[----:B-----5:R-:W-:-:S07]  /*0c20*/  DFMA R28, R40, R38, R28 ;  /* 0x00000026281c722b */ /* 0x020fce000000001c */
[----:B------:R0:W-:Y:S01]  /*0c30*/  STG.E.64 desc[UR4][R24.64+0x8], R28 ;  /* 0x0000081c18007986 */ /* 0x0001e2000c101b04 */
[----:B------:R-:W-:Y:S06]  /*0c40*/  BAR.SYNC.DEFER_BLOCKING 0x0 ;  /* 0x0000000000007b1d */ /* 0x000fec0000010000 */
[----:B------:R-:W2:Y:S04]  /*0c50*/  LDG.E.64 R32, desc[UR4][R24.64+0x8] ;  /* 0x0000080418207981 */ /* 0x000ea8000c1e1b00 */
[----:B------:R-:W3:Y:S04]  /*0c60*/  LDG.E.64 R34, desc[UR4][R10.64+0x8] ;  /* 0x000008040a227981 */ /* 0x000ee8000c1e1b00 */
[----:B------:R-:W4:Y:S04]  /*0c70*/  LDG.E.64 R30, desc[UR4][R6.64+0x8] ;  /* 0x00000804061e7981 */ /* 0x000f28000c1e1b00 */
[----:B------:R-:W4:Y:S01]  /*0c80*/  LDG.E.64 R36, desc[UR4][R18.64+0x8] ;  /* 0x0000080412247981 */ /* 0x000f22000c1e1b00 */
[----:B------:R-:W-:Y:S01]  /*0c90*/  IMAD.WIDE R20, R4, 0x8, R20 ;  /* 0x0000000804147825 */ /* 0x000fe200078e0214 */
[----:B--2---:R-:W-:-:S08]  /*0ca0*/  DADD R32, R32, R32 ;  /* 0x0000000020207229 */ /* 0x004fd00000000020 */
[----:B---3--:R-:W-:-:S08]  /*0cb0*/  DMUL R32, R32, R34 ;  /* 0x0000002220207228 */ /* 0x008fd00000000000 */
[----:B----4-:R-:W-:Y:S01]  /*0cc0*/  DFMA R30, -R32, R36, R30 ;  /* 0x00000024201e722b */ /* 0x010fe2000000011e */
[----:B------:R-:W-:Y:S01]  /*0cd0*/  VIADD R33, R3, UR6 ;  /* 0x0000000603217c36 */ /* 0x000fe20008000000 */
[----:B------:R-:W1:Y:S05]  /*0ce0*/  LDCU.64 UR6, c[0x0][0x3d8] ;  /* 0x00007b00ff0677ac */ /* 0x000e6a0008000a00 */
[----:B------:R-:W-:Y:S01]  /*0cf0*/  STG.E.64 desc[UR4][R6.64+0x8], R30 ;  /* 0x0000081e06007986 */ /* 0x000fe2000c101b04 */
[----:B------:R-:W-:-:S03]  /*0d00*/  IMAD.WIDE R32, R33, 0x8, R16 ;  /* 0x0000000821207825 */ /* 0x000fc600078e0210 */
[----:B------:R-:W2:Y:S04]  /*0d10*/  LDG.E.64 R14, desc[UR4][R14.64+0x10] ;  /* 0x000010040e0e7981 */ /* 0x000ea8000c1e1b00 */
[----:B0-----:R-:W2:Y:S04]  /*0d20*/  LDG.E.64 R28, desc[UR4][R26.64+0x10] ;  /* 0x000010041a1c7981 */ /* 0x001ea8000c1e1b00 */
[----:B------:R-:W3:Y:S04]  /*0d30*/  LDG.E.64 R32, desc[UR4][R32.64] ;  /* 0x0000000420207981 */ /* 0x000ee8000c1e1b00 */
[----:B------:R-:W3:Y:S04]  /*0d40*/  LDG.E.64 R16, desc[UR4][R26.64] ;  /* 0x000000041a107981 */ /* 0x000ee8000c1e1b00 */
        /* <DEDUP_REMOVED lines=10> */
[----:B------:R-:W0:Y:S04]  /*0df0*/  LDG.E.64 R10, desc[UR4][R10.64+0x8] ;  /* 0x000008040a0a7981 */ /* 0x000e28000c1e1b00 */
[----:B------:R-:W2:Y:S04]  /*0e00*/  LDG.E.64 R18, desc[UR4][R18.64+0x8] ;  /* 0x0000080412127981 */ /* 0x000ea8000c1e1b00 */
[----:B------:R-:W3:Y:S04]  /*0e10*/  LDG.E.64 R22, desc[UR4][R22.64+0x8] ;  /* 0x0000080416167981 */ /* 0x000ee8000c1e1b00 */
[----:B------:R-:W4:Y:S01]  /*0e20*/  LDG.E.64 R12, desc[UR4][R24.64+0x8] ;  /* 0x00000804180c7981 */ /* 0x000f22000c1e1b00 */
[----:B-1----:R-:W-:-:S03]  /*0e30*/  IADD3 R14, P0, PT, R2, UR6, RZ ;  /* 0x00000006020e7c10 */ /* 0x002fc6000ff1e0ff */
[----:B------:R-:W5:Y:S01]  /*0e40*/  LDG.E.64 R2, desc[UR4][R6.64+0x8] ;  /* 0x0000080406027981 */ /* 0x000f62000c1e1b00 */
[----:B------:R-:W-:-:S06]  /*0e50*/  IADD3.X R15, PT, PT, R0, UR7, RZ, P0, !PT ;  /* 0x00000007000f7c10 */ /* 0x000fcc00087fe4ff */
[----:B------:R-:W5:Y:S01]  /*0e60*/  LDG.E.64 R14, desc[UR4][R14.64+0x8] ;  /* 0x000008040e0e7981 */ /* 0x000f62000c1e1b00 */
[----:B------:R-:W-:Y:S01]  /*0e70*/  BSSY.RECONVERGENT B0, `(.L_x_0) ;  /* 0x000001a000007945 */ /* 0x000fe20003800200 */
[----:B0-----:R-:W-:-:S08]  /*0e80*/  DMUL R4, R10, R10 ;  /* 0x0000000a0a047228 */ /* 0x001fd00000000000 */
[----:B--2---:R-:W-:-:S08]  /*0e90*/  DMUL R4, R18, R4 ;  /* 0x0000000412047228 */ /* 0x004fd00000000000 */
[----:B------:R-:W-:-:S08]  /*0ea0*/  DFMA R4, R18, R4, 1 ;  /* 0x3ff000001204742b */ /* 0x000fd00000000004 */
[----:B---3--:R-:W-:-:S06]  /*0eb0*/  DFMA R4, R22, R22, R4 ;  /* 0x000000161604722b */ /* 0x008fcc0000000004 */
[----:B------:R-:W0:Y:S01]  /*0ec0*/  MUFU.RCP64H R11, R5 ;  /* 0x00000005000b7308 */ /* 0x000e220000001800 */
[----:B------:R-:W-:-:S06]  /*0ed0*/  IMAD.MOV.U32 R10, RZ, RZ, 0x1 ;  /* 0x00000001ff0a7424 */ /* 0x000fcc00078e00ff */
[----:B0-----:R-:W-:-:S08]  /*0ee0*/  DFMA R16, -R4, R10, 1 ;  /* 0x3ff000000410742b */ /* 0x001fd0000000010a */
[----:B------:R-:W-:Y:S02]  /*0ef0*/  DFMA R16, R16, R16, R16 ;  /* 0x000000101010722b */ /* 0x000fe40000000010 */
[----:B----4-:R-:W-:-:S06]  /*0f00*/  DADD R12, R12, R12 ;  /* 0x000000000c0c7229 */ /* 0x010fcc000000000c */
[----:B------:R-:W-:Y:S02]  /*0f10*/  DFMA R16, R10, R16, R10 ;  /* 0x000000100a10722b */ /* 0x000fe4000000000a */
[----:B-----5:R-:W-:-:S06]  /*0f20*/  DFMA R2, -R12, R18, R2 ;  /* 0x000000120c02722b */ /* 0x020fcc0000000102 */
[----:B------:R-:W-:Y:S02]  /*0f30*/  DFMA R10, -R4, R16, 1 ;  /* 0x3ff00000040a742b */ /* 0x000fe40000000110 */
[----:B------:R-:W-:-:S06]  /*0f40*/  DMUL R14, R2, R14 ;  /* 0x0000000e020e7228 */ /* 0x000fcc0000000000 */
[----:B------:R-:W-:-:S08]  /*0f50*/  DFMA R10, R16, R10, R16 ;  /* 0x0000000a100a722b */ /* 0x000fd00000000010 */
[----:B------:R-:W-:-:S08]  /*0f60*/  DMUL R2, R14, R10 ;  /* 0x0000000a0e027228 */ /* 0x000fd00000000000 */
[----:B------:R-:W-:-:S08]  /*0f70*/  DFMA R12, -R4, R2, R14 ;  /* 0x00000002040c722b */ /* 0x000fd0000000010e */
[----:B------:R-:W-:Y:S01]  /*0f80*/  DFMA R2, R10, R12, R2 ;  /* 0x0000000c0a02722b */ /* 0x000fe20000000002 */
[----:B------:R-:W-:-:S09]  /*0f90*/  FSETP.GEU.AND P1, PT, |R15|, 6.5827683646048100446e-37, PT ;  /* 0x036000000f00780b */ /* 0x000fd20003f2e200 */
[----:B------:R-:W-:-:S05]  /*0fa0*/  FFMA R0, RZ, R5, R3 ;  /* 0x00000005ff007223 */ /* 0x000fca0000000003 */
[----:B------:R-:W-:-:S13]  /*0fb0*/  FSETP.GT.AND P0, PT, |R0|, 1.469367938527859385e-39, PT ;  /* 0x001000000000780b */ /* 0x000fda0003f04200 */
[----:B------:R-:W-:Y:S05]  /*0fc0*/  @P0 BRA P1, `(.L_x_1) ;  /* 0x0000000000100947 */ /* 0x000fea0000800000 */
[----:B------:R-:W-:-:S07]  /*0fd0*/  MOV R0, 0xff0 ;  /* 0x00000ff000007802 */ /* 0x000fce0000000f00 */
[----:B------:R-:W-:Y:S05]  /*0fe0*/  CALL.REL.NOINC `($__internal_0_$__cuda_sm20_div_rn_f64_full) ;  /* 0x00000000002c7944 */ /* 0x000fea0003c00000 */
[----:B------:R-:W-:Y:S02]  /*0ff0*/  IMAD.MOV.U32 R2, RZ, RZ, R14 ;  /* 0x000000ffff027224 */ /* 0x000fe400078e000e */
[----:B------:R-:W-:-:S07]  /*1000*/  IMAD.MOV.U32 R3, RZ, RZ, R15 ;  /* 0x000000ffff037224 */ /* 0x000fce00078e000f */
.L_x_1:
[----:B------:R-:W-:Y:S05]  /*1010*/  BSYNC.RECONVERGENT B0 ;  /* 0x0000000000007941 */ /* 0x000fea0003800200 */
.L_x_0:
[----:B------:R-:W-:Y:S01]  /*1020*/  STG.E.64 desc[UR4][R6.64+0x8], R2 ;  /* 0x0000080206007986 */ /* 0x000fe2000c101b04 */
[----:B------:R-:W0:Y:S01]  /*1030*/  LDCU.64 UR6, c[0x0][0x3e0] ;  /* 0x00007c00ff0677ac */ /* 0x000e220008000a00 */
[----:B------:R-:W-:Y:S06]  /*1040*/  BAR.SYNC.DEFER_BLOCKING 0x0 ;  /* 0x0000000000007b1d */ /* 0x000fec0000010000 */
[----:B------:R-:W0:Y:S04]  /*1050*/  LDG.E.64 R10, desc[UR4][R6.64+0x8] ;  /* 0x00000804060a7981 */ /* 0x000e28000c1e1b00 */
[----:B------:R-:W0:Y:S02]  /*1060*/  LDG.E.64 R4, desc[UR4][R8.64+0x8] ;  /* 0x0000080408047981 */ /* 0x000e24000c1e1b00 */
[----:B0-----:R-:W-:-:S07]  /*1070*/  DFMA R4, R10, UR6, R4 ;  /* 0x000000060a047c2b */ /* 0x001fce0008000004 */
[----:B------:R-:W-:Y:S01]  /*1080*/  STG.E.64 desc[UR4][R8.64+0x8], R4 ;  /* 0x0000080408007986 */ /* 0x000fe2000c101b04 */
[----:B------:R-:W-:Y:S05]  /*1090*/  EXIT ;  /* 0x000000000000794d */ /* 0x000fea0003800000 */
        .weak           $__internal_0_$__cuda_sm20_div_rn_f64_full
        .type           $__internal_0_$__cuda_sm20_div_rn_f64_full,@function
        .size           $__internal_0_$__cuda_sm20_div_rn_f64_full,(.L_x_8 - $__internal_0_$__cuda_sm20_div_rn_f64_full)
$__internal_0_$__cuda_sm20_div_rn_f64_full:
[C---:B------:R-:W-:Y:S01]  /*10a0*/  FSETP.GEU.AND P0, PT, |R5|.reuse, 1.469367938527859385e-39, PT ;  /* 0x001000000500780b */ /* 0x040fe20003f0e200 */
[----:B------:R-:W-:Y:S01]  /*10b0*/  IMAD.MOV.U32 R11, RZ, RZ, R15 ;  /* 0x000000ffff0b7224 */ /* 0x000fe200078e000f */
[C---:B------:R-:W-:Y:S01]  /*10c0*/  LOP3.LUT R2, R5.reuse, 0x800fffff, RZ, 0xc0, !PT ;  /* 0x800fffff05027812 */ /* 0x040fe200078ec0ff */
[----:B------:R-:W-:Y:S01]  /*10d0*/  IMAD.MOV.U32 R12, RZ, RZ, 0x1 ;  /* 0x00000001ff0c7424 */ /* 0x000fe200078e00ff */
[----:B------:R-:W-:Y:S01]  /*10e0*/  LOP3.LUT R15, R5, 0x7ff00000, RZ, 0xc0, !PT ;  /* 0x7ff00000050f7812 */ /* 0x000fe200078ec0ff */
[----:B------:R-:W-:Y:S01]  /*10f0*/  IMAD.MOV.U32 R10, RZ, RZ, R14 ;  /* 0x000000ffff0a7224 */ /* 0x000fe200078e000e */
[----:B------:R-:W-:Y:S01]  /*1100*/  LOP3.LUT R3, R2, 0x3ff00000, RZ, 0xfc, !PT ;  /* 0x3ff0000002037812 */ /* 0x000fe200078efcff */
[----:B------:R-:W-:Y:S01]  /*1110*/  IMAD.MOV.U32 R2, RZ, RZ, R4 ;  /* 0x000000ffff027224 */ /* 0x000fe200078e0004 */
[C---:B------:R-:W-:Y:S01]  /*1120*/  FSETP.GEU.AND P2, PT, |R11|.reuse, 1.469367938527859385e-39, PT ;  /* 0x001000000b00780b */ /* 0x040fe20003f4e200 */
[----:B------:R-:W-:Y:S01]  /*1130*/  IMAD.MOV.U32 R24, RZ, RZ, 0x1ca00000 ;  /* 0x1ca00000ff187424 */ /* 0x000fe200078e00ff */
[----:B------:R-:W-:Y:S01]  /*1140*/  LOP3.LUT R14, R11, 0x7ff00000, RZ, 0xc0, !PT ;  /* 0x7ff000000b0e7812 */ /* 0x000fe200078ec0ff */
[----:B------:R-:W-:Y:S01]  /*1150*/  IMAD.MOV.U32 R22, RZ, RZ, R15 ;  /* 0x000000ffff167224 */ /* 0x000fe200078e000f */
[----:B------:R-:W-:Y:S01]  /*1160*/  BSSY.RECONVERGENT B1, `(.L_x_2) ;  /* 0x000004e000017945 */ /* 0x000fe20003800200 */
[----:B------:R-:W-:Y:S01]  /*1170*/  @!P0 DMUL R2, R4, 8.98846567431157953865e+307 ;  /* 0x7fe0000004028828 */ /* 0x000fe20000000000 */
[----:B------:R-:W-:Y:S01]  /*1180*/  ISETP.GE.U32.AND P1, PT, R14, R15, PT ;  /* 0x0000000f0e00720c */ /* 0x000fe20003f26070 */
[----:B------:R-:W-:-:S04]  /*1190*/  IMAD.MOV.U32 R23, RZ, RZ, R14 ;  /* 0x000000ffff177224 */ /* 0x000fc800078e000e */
[----:B------:R-:W0:Y:S02]  /*11a0*/  MUFU.RCP64H R13, R3 ;  /* 0x00000003000d7308 */ /* 0x000e240000001800 */
[----:B------:R-:W-:Y:S02]  /*11b0*/  @!P2 LOP3.LUT R19, R5, 0x7ff00000, RZ, 0xc0, !PT ;  /* 0x7ff000000513a812 */ /* 0x000fe400078ec0ff */
[----:B------:R-:W-:Y:S02]  /*11c0*/  @!P0 LOP3.LUT R22, R3, 0x7ff00000, RZ, 0xc0, !PT ;  /* 0x7ff0000003168812 */ /* 0x000fe400078ec0ff */
[----:B------:R-:W-:-:S03]  /*11d0*/  @!P2 ISETP.GE.U32.AND P3, PT, R14, R19, PT ;  /* 0x000000130e00a20c */ /* 0x000fc60003f66070 */
[----:B------:R-:W-:Y:S01]  /*11e0*/  VIADD R25, R22, 0xffffffff ;  /* 0xffffffff16197836 */ /* 0x000fe20000000000 */
[----:B0-----:R-:W-:-:S08]  /*11f0*/  DFMA R16, R12, -R2, 1 ;  /* 0x3ff000000c10742b */ /* 0x001fd00000000802 */
[----:B------:R-:W-:-:S08]  /*1200*/  DFMA R16, R16, R16, R16 ;  /* 0x000000101010722b */ /* 0x000fd00000000010 */
[----:B------:R-:W-:Y:S01]  /*1210*/  DFMA R18, R12, R16, R12 ;  /* 0x000000100c12722b */ /* 0x000fe2000000000c */
[C---:B------:R-:W-:Y:S01]  /*1220*/  @!P2 SEL R17, R24.reuse, 0x63400000, !P3 ;  /* 0x634000001811a807 */ /* 0x040fe20005800000 */
[----:B------:R-:W-:Y:S01]  /*1230*/  IMAD.MOV.U32 R12, RZ, RZ, R10 ;  /* 0x000000ffff0c7224 */ /* 0x000fe200078e000a */
[----:B------:R-:W-:Y:S01]  /*1240*/  SEL R13, R24, 0x63400000, !P1 ;  /* 0x63400000180d7807 */ /* 0x000fe20004800000 */
[----:B------:R-:W-:Y:S01]  /*1250*/  @!P2 IMAD.MOV.U32 R16, RZ, RZ, RZ ;  /* 0x000000ffff10a224 */ /* 0x000fe200078e00ff */
[--C-:B------:R-:W-:Y:S02]  /*1260*/  @!P2 LOP3.LUT R17, R17, 0x80000000, R11.reuse, 0xf8, !PT ;  /* 0x800000001111a812 */ /* 0x100fe400078ef80b */
[----:B------:R-:W-:Y:S01]  /*1270*/  LOP3.LUT R13, R13, 0x800fffff, R11, 0xf8, !PT ;  /* 0x800fffff0d0d7812 */ /* 0x000fe200078ef80b */
[----:B------:R-:W-:Y:S01]  /*1280*/  DFMA R20, R18, -R2, 1 ;  /* 0x3ff000001214742b */ /* 0x000fe20000000802 */
[----:B------:R-:W-:-:S06]  /*1290*/  @!P2 LOP3.LUT R17, R17, 0x100000, RZ, 0xfc, !PT ;  /* 0x001000001111a812 */ /* 0x000fcc00078efcff */
[----:B------:R-:W-:Y:S02]  /*12a0*/  @!P2 DFMA R12, R12, 2, -R16 ;  /* 0x400000000c0ca82b */ /* 0x000fe40000000810 */
[----:B------:R-:W-:-:S08]  /*12b0*/  DFMA R20, R18, R20, R18 ;  /* 0x000000141214722b */ /* 0x000fd00000000012 */
[----:B------:R-:W-:Y:S01]  /*12c0*/  @!P2 LOP3.LUT R23, R13, 0x7ff00000, RZ, 0xc0, !PT ;  /* 0x7ff000000d17a812 */ /* 0x000fe200078ec0ff */
[----:B------:R-:W-:-:S04]  /*12d0*/  DMUL R16, R20, R12 ;  /* 0x0000000c14107228 */ /* 0x000fc80000000000 */
[----:B------:R-:W-:-:S04]  /*12e0*/  VIADD R15, R23, 0xffffffff ;  /* 0xffffffff170f7836 */ /* 0x000fc80000000000 */
[----:B------:R-:W-:Y:S01]  /*12f0*/  DFMA R18, R16, -R2, R12 ;  /* 0x800000021012722b */ /* 0x000fe2000000000c */
[----:B------:R-:W-:-:S04]  /*1300*/  ISETP.GT.U32.AND P0, PT, R15, 0x7feffffe, PT ;  /* 0x7feffffe0f00780c */ /* 0x000fc80003f04070 */
[----:B------:R-:W-:-:S03]  /*1310*/  ISETP.GT.U32.OR P0, PT, R25, 0x7feffffe, P0 ;  /* 0x7feffffe1900780c */ /* 0x000fc60000704470 */
[----:B------:R-:W-:-:S10]  /*1320*/  DFMA R16, R20, R18, R16 ;  /* 0x000000121410722b */ /* 0x000fd40000000010 */
[----:B------:R-:W-:Y:S05]  /*1330*/  @P0 BRA `(.L_x_3) ;  /* 0x00000000006c0947 */ /* 0x000fea0003800000 */
[----:B------:R-:W-:-:S04]  /*1340*/  LOP3.LUT R11, R5, 0x7ff00000, RZ, 0xc0, !PT ;  /* 0x7ff00000050b7812 */ /* 0x000fc800078ec0ff */
[CC--:B------:R-:W-:Y:S02]  /*1350*/  VIADDMNMX R10, R14.reuse, -R11.reuse, 0xb9600000, !PT ;  /* 0xb96000000e0a7446 */ /* 0x0c0fe4000780090b */
[----:B------:R-:W-:Y:S02]  /*1360*/  ISETP.GE.U32.AND P0, PT, R14, R11, PT ;  /* 0x0000000b0e00720c */ /* 0x000fe40003f06070 */
[----:B------:R-:W-:Y:S02]  /*1370*/  VIMNMX R10, PT, PT, R10, 0x46a00000, PT ;  /* 0x46a000000a0a7848 */ /* 0x000fe40003fe0100 */
[----:B------:R-:W-:-:S05]  /*1380*/  SEL R11, R24, 0x63400000, !P0 ;  /* 0x63400000180b7807 */ /* 0x000fca0004000000 */
[----:B------:R-:W-:Y:S02]  /*1390*/  IMAD.IADD R18, R10, 0x1, -R11 ;  /* 0x000000010a127824 */ /* 0x000fe400078e0a0b */
[----:B------:R-:W-:Y:S02]  /*13a0*/  IMAD.MOV.U32 R10, RZ, RZ, RZ ;  /* 0x000000ffff0a7224 */ /* 0x000fe400078e00ff */
[----:B------:R-:W-:-:S06]  /*13b0*/  VIADD R11, R18, 0x7fe00000 ;  /* 0x7fe00000120b7836 */ /* 0x000fcc0000000000 */
[----:B------:R-:W-:-:S10]  /*13c0*/  DMUL R14, R16, R10 ;  /* 0x0000000a100e7228 */ /* 0x000fd40000000000 */
[----:B------:R-:W-:-:S13]  /*13d0*/  FSETP.GTU.AND P0, PT, |R15|, 1.469367938527859385e-39, PT ;  /* 0x001000000f00780b */ /* 0x000fda0003f0c200 */
[----:B------:R-:W-:Y:S05]  /*13e0*/  @P0 BRA `(.L_x_4) ;  /* 0x0000000000940947 */ /* 0x000fea0003800000 */
[----:B------:R-:W-:Y:S01]  /*13f0*/  DFMA R2, R16, -R2, R12 ;  /* 0x800000021002722b */ /* 0x000fe2000000000c */
[----:B------:R-:W-:-:S09]  /*1400*/  IMAD.MOV.U32 R10, RZ, RZ, RZ ;  /* 0x000000ffff0a7224 */ /* 0x000fd200078e00ff */
[C---:B------:R-:W-:Y:S02]  /*1410*/  FSETP.NEU.AND P0, PT, R3.reuse, RZ, PT ;  /* 0x000000ff0300720b */ /* 0x040fe40003f0d000 */
[----:B------:R-:W-:-:S04]  /*1420*/  LOP3.LUT R5, R3, 0x80000000, R5, 0x48, !PT ;  /* 0x8000000003057812 */ /* 0x000fc800078e4805 */
[----:B------:R-:W-:-:S07]  /*1430*/  LOP3.LUT R11, R5, R11, RZ, 0xfc, !PT ;  /* 0x0000000b050b7212 */ /* 0x000fce00078efcff */
[----:B------:R-:W-:Y:S05]  /*1440*/  @!P0 BRA `(.L_x_4) ;  /* 0x00000000007c8947 */ /* 0x000fea0003800000 */
[----:B------:R-:W-:Y:S01]  /*1450*/  IMAD.MOV R3, RZ, RZ, -R18 ;  /* 0x000000ffff037224 */ /* 0x000fe200078e0a12 */
[----:B------:R-:W-:Y:S01]  /*1460*/  DMUL.RP R10, R16, R10 ;  /* 0x0000000a100a7228 */ /* 0x000fe20000008000 */
[----:B------:R-:W-:-:S06]  /*1470*/  IMAD.MOV.U32 R2, RZ, RZ, RZ ;  /* 0x000000ffff027224 */ /* 0x000fcc00078e00ff */
[----:B------:R-:W-:-:S03]  /*1480*/  DFMA R2, R14, -R2, R16 ;  /* 0x800000020e02722b */ /* 0x000fc60000000010 */
[----:B------:R-:W-:-:S03]  /*1490*/  LOP3.LUT R5, R11, R5, RZ, 0x3c, !PT ;  /* 0x000000050b057212 */ /* 0x000fc600078e3cff */
[----:B------:R-:W-:-:S04]  /*14a0*/  IADD3 R2, PT, PT, -R18, -0x43300000, RZ ;  /* 0xbcd0000012027810 */ /* 0x000fc80007ffe1ff */
[----:B------:R-:W-:-:S04]  /*14b0*/  FSETP.NEU.AND P0, PT, |R3|, R2, PT ;  /* 0x000000020300720b */ /* 0x000fc80003f0d200 */
[----:B------:R-:W-:Y:S02]  /*14c0*/  FSEL R14, R10, R14, !P0 ;  /* 0x0000000e0a0e7208 */ /* 0x000fe40004000000 */
[----:B------:R-:W-:Y:S01]  /*14d0*/  FSEL R15, R5, R15, !P0 ;  /* 0x0000000f050f7208 */ /* 0x000fe20004000000 */
[----:B------:R-:W-:Y:S06]  /*14e0*/  BRA `(.L_x_4) ;  /* 0x0000000000547947 */ /* 0x000fec0003800000 */
.L_x_3:
[----:B------:R-:W-:-:S14]  /*14f0*/  DSETP.NAN.AND P0, PT, R10, R10, PT ;  /* 0x0000000a0a00722a */ /* 0x000fdc0003f08000 */
[----:B------:R-:W-:Y:S05]  /*1500*/  @P0 BRA `(.L_x_5) ;  /* 0x0000000000440947 */ /* 0x000fea0003800000 */
[----:B------:R-:W-:-:S14]  /*1510*/  DSETP.NAN.AND P0, PT, R4, R4, PT ;  /* 0x000000040400722a */ /* 0x000fdc0003f08000 */
[----:B------:R-:W-:Y:S05]  /*1520*/  @P0 BRA `(.L_x_6) ;  /* 0x0000000000300947 */ /* 0x000fea0003800000 */
[----:B------:R-:W-:Y:S01]  /*1530*/  ISETP.NE.AND P0, PT, R23, R22, PT ;  /* 0x000000161700720c */ /* 0x000fe20003f05270 */
[----:B------:R-:W-:Y:S02]  /*1540*/  IMAD.MOV.U32 R14, RZ, RZ, 0x0 ;  /* 0x00000000ff0e7424 */ /* 0x000fe400078e00ff */
[----:B------:R-:W-:-:S10]  /*1550*/  IMAD.MOV.U32 R15, RZ, RZ, -0x80000 ;  /* 0xfff80000ff0f7424 */ /* 0x000fd400078e00ff */
[----:B------:R-:W-:Y:S05]  /*1560*/  @!P0 BRA `(.L_x_4) ;  /* 0x0000000000348947 */ /* 0x000fea0003800000 */
[----:B------:R-:W-:Y:S02]  /*1570*/  ISETP.NE.AND P0, PT, R23, 0x7ff00000, PT ;  /* 0x7ff000001700780c */ /* 0x000fe40003f05270 */
[----:B------:R-:W-:Y:S02]  /*1580*/  LOP3.LUT R15, R11, 0x80000000, R5, 0x48, !PT ;  /* 0x800000000b0f7812 */ /* 0x000fe400078e4805 */
[----:B------:R-:W-:-:S13]  /*1590*/  ISETP.EQ.OR P0, PT, R22, RZ, !P0 ;  /* 0x000000ff1600720c */ /* 0x000fda0004702670 */
[----:B------:R-:W-:Y:S01]  /*15a0*/  @P0 LOP3.LUT R2, R15, 0x7ff00000, RZ, 0xfc, !PT ;  /* 0x7ff000000f020812 */ /* 0x000fe200078efcff */
[----:B------:R-:W-:Y:S02]  /*15b0*/  @!P0 IMAD.MOV.U32 R14, RZ, RZ, RZ ;  /* 0x000000ffff0e8224 */ /* 0x000fe400078e00ff */
[----:B------:R-:W-:Y:S02]  /*15c0*/  @P0 IMAD.MOV.U32 R14, RZ, RZ, RZ ;  /* 0x000000ffff0e0224 */ /* 0x000fe400078e00ff */
[----:B------:R-:W-:Y:S01]  /*15d0*/  @P0 IMAD.MOV.U32 R15, RZ, RZ, R2 ;  /* 0x000000ffff0f0224 */ /* 0x000fe200078e0002 */
[----:B------:R-:W-:Y:S06]  /*15e0*/  BRA `(.L_x_4) ;  /* 0x0000000000147947 */ /* 0x000fec0003800000 */
.L_x_6:
[----:B------:R-:W-:Y:S01]  /*15f0*/  LOP3.LUT R15, R5, 0x80000, RZ, 0xfc, !PT ;  /* 0x00080000050f7812 */ /* 0x000fe200078efcff */
[----:B------:R-:W-:Y:S01]  /*1600*/  IMAD.MOV.U32 R14, RZ, RZ, R4 ;  /* 0x000000ffff0e7224 */ /* 0x000fe200078e0004 */
[----:B------:R-:W-:Y:S06]  /*1610*/  BRA `(.L_x_4) ;  /* 0x0000000000087947 */ /* 0x000fec0003800000 */
.L_x_5:
[----:B------:R-:W-:Y:S01]  /*1620*/  LOP3.LUT R15, R11, 0x80000, RZ, 0xfc, !PT ;  /* 0x000800000b0f7812 */ /* 0x000fe200078efcff */
[----:B------:R-:W-:-:S07]  /*1630*/  IMAD.MOV.U32 R14, RZ, RZ, R10 ;  /* 0x000000ffff0e7224 */ /* 0x000fce00078e000a */
.L_x_4:
[----:B------:R-:W-:Y:S05]  /*1640*/  BSYNC.RECONVERGENT B1 ;  /* 0x0000000000017941 */ /* 0x000fea0003800200 */
.L_x_2:
[----:B------:R-:W-:Y:S02]  /*1650*/  IMAD.MOV.U32 R2, RZ, RZ, R0 ;  /* 0x000000ffff027224 */ /* 0x000fe400078e0000 */
[----:B------:R-:W-:-:S04]  /*1660*/  IMAD.MOV.U32 R3, RZ, RZ, 0x0 ;  /* 0x00000000ff037424 */ /* 0x000fc800078e00ff */
[----:B------:R-:W-:Y:S05]  /*1670*/  RET.REL.NODEC R2 `(_Z7upwdkeriiiPdS_S_S_S_S_S_S_S_S_d) ;  /* 0xffffffe802607950 */ /* 0x000fea0003c3ffff */
.L_x_7:
[----:B------:R-:W-:-:S00]  /*1680*/  BRA `(.L_x_7) ;  /* 0xfffffffc00fc7947 */ /* 0x000fc0000383ffff */
[----:B------:R-:W-:-:S00]  /*1690*/  NOP ;  /* 0x0000000000007918 */ /* 0x000fc00000000000 */
        /* <DEDUP_REMOVED lines=14> */
.L_x_8:


//--------------------- .nv.shared.reserved.0     --------------------------
	.section	.nv.shared.reserved.0,"aw",@nobits
	.weak		__nv_reservedSMEM_offset_0_alias
	.size		__nv_reservedSMEM_offset_0_alias, 0, 64
	.other		__nv_reservedSMEM_offset_0_alias,@"STO_CUDA_RESERVED_SHARED STV_DEFAULT"
__nv_reservedSMEM_offset_0_alias:
	.zero		0
	.zero		64


//--------------------- .nv.constant0._Z7upwdkeriiiPdS_S_S_S_S_S_S_S_S_d --------------------------
	.section	.nv.constant0._Z7upwdkeriiiPdS_S_S_S_S_S_S_S_S_d,"a",@progbits
	.sectionflags	@""
	.align	4
.nv.constant0._Z7upwdkeriiiPdS_S_S_S_S_S_S_S_S_d:
	.zero		1000


//--------------------- SYMBOLS --------------------------

	.type		.nv.reservedSmem.offset0,@object
	.size		.nv.reservedSmem.offset0,0x4
